// auto-generated by cutlass_sweep.gemm — config: {"arch": "sm_100", "cluster_m": 2, "cluster_n": 1, "dtype": "e5m2", "stages": 0, "tile_k": 32, "tile_m": 64, "tile_n": 256}
#include "cutlass/cutlass.h"
#include "cutlass/gemm/collective/collective_builder.hpp"
#include "cutlass/gemm/device/gemm_universal_adapter.h"
#include "cutlass/gemm/kernel/gemm_universal.hpp"
#include "cutlass/epilogue/collective/collective_builder.hpp"

using ElemA = cutlass::float_e5m2_t;
using ElemB = cutlass::float_e5m2_t;
using ElemCD = cutlass::float_e5m2_t;
using Acc  = float;
using TileShape    = cute::Shape<cute::_64, cute::_256, cute::_32>;
using ClusterShape = cute::Shape<cute::_2, cute::_1, cute::_1>;

using CollectiveEpilogue = typename cutlass::epilogue::collective::CollectiveBuilder<
    cutlass::arch::Sm100, cutlass::arch::OpClassTensorOp,
    TileShape, ClusterShape,
    cutlass::epilogue::collective::EpilogueTileAuto,
    Acc, Acc,
    ElemCD, cutlass::layout::RowMajor, 128 / cutlass::sizeof_bits<ElemCD>::value,
    ElemCD, cutlass::layout::RowMajor, 128 / cutlass::sizeof_bits<ElemCD>::value,
    cutlass::epilogue::collective::EpilogueScheduleAuto
  >::CollectiveOp;

using CollectiveMainloop = typename cutlass::gemm::collective::CollectiveBuilder<
    cutlass::arch::Sm100, cutlass::arch::OpClassTensorOp,
    ElemA, cutlass::layout::RowMajor, 128 / cutlass::sizeof_bits<ElemA>::value,
    ElemB, cutlass::layout::ColumnMajor, 128 / cutlass::sizeof_bits<ElemB>::value,
    Acc,
    TileShape, ClusterShape,
    cutlass::gemm::collective::StageCountAutoCarveout<static_cast<int>(sizeof(typename CollectiveEpilogue::SharedStorage))>,
    cutlass::gemm::collective::KernelScheduleAuto
  >::CollectiveOp;

using GemmKernel = cutlass::gemm::kernel::GemmUniversal<
    cute::Shape<int,int,int,int>,
    CollectiveMainloop,
    CollectiveEpilogue
>;
using Gemm = cutlass::gemm::device::GemmUniversalAdapter<GemmKernel>;

// Force the device kernel symbol into the cubin without needing a host main.
auto* _anchor = &cutlass::device_kernel<GemmKernel>;


// ===== COMPILED SASS (sm_100a) =====

	.target	sm_100a

	.elftype	@"ET_EXEC"


//--------------------- .note.nv.tkinfo           --------------------------
	.section	.note.nv.tkinfo,"",@"SHT_NOTE"
	.sectionflags	@"SHF_NOTE_NV_TKINFO"
	.tkinfo
        /*0018*/ 	.word	0x00000002
        /*0030*/ 	.string	""
        /*0030*/ 	.string	"ptxas"
        /*0030*/ 	.string	"Cuda compilation tools, release 13.0, V13.0.88"
        /*0030*/ 	.string	"Build cuda_13.0.r13.0/compiler.36424714_0"
        /*0030*/ 	.string	"-arch sm_100a -m 64 "



//--------------------- .note.nv.cuinfo           --------------------------
	.section	.note.nv.cuinfo,"",@"SHT_NOTE"
	.sectionflags	@"SHF_NOTE_NV_CUINFO"
        /*0018*/ 	.short	0x0002
        /*001a*/ 	.short	0x0064
        /*001c*/ 	.short	0x0082
	.zero		2


//--------------------- .nv.info                  --------------------------
	.section	.nv.info,"",@"SHT_CUDA_INFO"
	.align	4


	//----- nvinfo : EIATTR_REGCOUNT
	.align		4
        /*0000*/ 	.byte	0x04, 0x2f
        /*0002*/ 	.short	(.L_20 - .L_19)
	.align		4
.L_19:
        /*0004*/ 	.word	index@(_ZN7cutlass13device_kernelINS_4gemm6kernel13GemmUniversalIN4cute5tupleIJiiiiEEENS1_10collective13CollectiveMmaINS1_35MainloopSm100TmaUmmaWarpSpecializedILi20ELi2ELi4ENS5_IJNS4_1CILi2EEENSA_ILi1EEESC_EEEEENS5_IJNSA_ILi64EEENSA_ILi256EEENSA_ILi32EEEEEENS_12float_e5m2_tENS5_IJlSC_lEEESJ_SK_NS4_8TiledMMAINS4_8MMA_AtomIJNS4_10MMA_TraitsINS4_19SM100_MMA_F8F6F4_SSEJSJ_SJ_fSF_SG_NS4_17integral_constantINS4_4UMMA5MajorELSR_0EEESS_NSP_INSQ_7ScaleInELST_0EEESU_EEEEEENS4_6LayoutINS5_IJSC_SC_SC_EEENS5_IJNSA_ILi0EEESZ_SZ_EEEEENS5_IJNS4_10UnderscoreES12_S12_EEEEENS4_13SM90_TMA_LOADENS4_14ComposedLayoutINS4_7SwizzleILi1ELi4ELi3EEENS4_18smem_ptr_flag_bitsILi8EEENSX_INS5_IJNSA_ILi8EEESH_EEENS5_IJSH_SC_EEEEEEEvNS4_8identityENS4_23SM90_TMA_LOAD_MULTICASTES1F_vS1G_EENS_8epilogue10collective18CollectiveEpilogueINS1J_23Sm100TmaWarpSpecializedILi4ELi2ELi32ELb0ELb0EEEJSI_NS5_IJNSX_ISF_SC_EES1O_EEESJ_SK_SJ_SK_NS1J_6fusion15FusionCallbacksIS1N_NS1Q_17LinearCombinationISJ_fSJ_fLNS_15FloatRoundStyleE2EEESI_S1P_JEEENS4_5SM1004TMEM4LOAD26SM100_TMEM_LOAD_16dp32b32xES15_NS16_INS17_ILi2ELi4ELi3EEES1A_NSX_INS5_IJS1B_SF_EEENS5_IJSF_SC_EEEEEEENS4_39AutoVectorizingCopyWithAssumedAlignmentILi128EEENS4_14SM90_TMA_STOREES24_S26_S26_EEEvvEEEEvNT_6ParamsE)
        /*0008*/ 	.word	0x00000075


	//----- nvinfo : EIATTR_FRAME_SIZE
	.align		4
.L_20:
        /*000c*/ 	.byte	0x04, 0x11
        /*000e*/ 	.short	(.L_22 - .L_21)
	.align		4
.L_21:
        /*0010*/ 	.word	index@($__internal_2_$__cuda_sm10x_tcgen05_guardrail_trap_unallocated_columns_being_dealloced)
        /*0014*/ 	.word	0x00000000


	//----- nvinfo : EIATTR_FRAME_SIZE
	.align		4
.L_22:
        /*0018*/ 	.byte	0x04, 0x11
        /*001a*/ 	.short	(.L_24 - .L_23)
	.align		4
.L_23:
        /*001c*/ 	.word	index@($__internal_1_$__cuda_sm10x_tcgen05_guardrail_trap_phase_invalid_during_alloc)
        /*0020*/ 	.word	0x00000000


	//----- nvinfo : EIATTR_FRAME_SIZE
	.align		4
.L_24:
        /*0024*/ 	.byte	0x04, 0x11
        /*0026*/ 	.short	(.L_26 - .L_25)
	.align		4
.L_25:
        /*0028*/ 	.word	index@($__internal_0_$__cuda_sm10x_tcgen05_guardrail_trap_col_being_dealloced_not_returned_by_alloc)
        /*002c*/ 	.word	0x00000000


	//----- nvinfo : EIATTR_FRAME_SIZE
	.align		4
.L_26:
        /*0030*/ 	.byte	0x04, 0x11
        /*0032*/ 	.short	(.L_28 - .L_27)
	.align		4
.L_27:
        /*0034*/ 	.word	index@(_ZN7cutlass13device_kernelINS_4gemm6kernel13GemmUniversalIN4cute5tupleIJiiiiEEENS1_10collective13CollectiveMmaINS1_35MainloopSm100TmaUmmaWarpSpecializedILi20ELi2ELi4ENS5_IJNS4_1CILi2EEENSA_ILi1EEESC_EEEEENS5_IJNSA_ILi64EEENSA_ILi256EEENSA_ILi32EEEEEENS_12float_e5m2_tENS5_IJlSC_lEEESJ_SK_NS4_8TiledMMAINS4_8MMA_AtomIJNS4_10MMA_TraitsINS4_19SM100_MMA_F8F6F4_SSEJSJ_SJ_fSF_SG_NS4_17integral_constantINS4_4UMMA5MajorELSR_0EEESS_NSP_INSQ_7ScaleInELST_0EEESU_EEEEEENS4_6LayoutINS5_IJSC_SC_SC_EEENS5_IJNSA_ILi0EEESZ_SZ_EEEEENS5_IJNS4_10UnderscoreES12_S12_EEEEENS4_13SM90_TMA_LOADENS4_14ComposedLayoutINS4_7SwizzleILi1ELi4ELi3EEENS4_18smem_ptr_flag_bitsILi8EEENSX_INS5_IJNSA_ILi8EEESH_EEENS5_IJSH_SC_EEEEEEEvNS4_8identityENS4_23SM90_TMA_LOAD_MULTICASTES1F_vS1G_EENS_8epilogue10collective18CollectiveEpilogueINS1J_23Sm100TmaWarpSpecializedILi4ELi2ELi32ELb0ELb0EEEJSI_NS5_IJNSX_ISF_SC_EES1O_EEESJ_SK_SJ_SK_NS1J_6fusion15FusionCallbacksIS1N_NS1Q_17LinearCombinationISJ_fSJ_fLNS_15FloatRoundStyleE2EEESI_S1P_JEEENS4_5SM1004TMEM4LOAD26SM100_TMEM_LOAD_16dp32b32xES15_NS16_INS17_ILi2ELi4ELi3EEES1A_NSX_INS5_IJS1B_SF_EEENS5_IJSF_SC_EEEEEEENS4_39AutoVectorizingCopyWithAssumedAlignmentILi128EEENS4_14SM90_TMA_STOREES24_S26_S26_EEEvvEEEEvNT_6ParamsE)
        /*0038*/ 	.word	0x00000000


	//----- nvinfo : EIATTR_MIN_STACK_SIZE
	.align		4
.L_28:
        /*003c*/ 	.byte	0x04, 0x12
        /*003e*/ 	.short	(.L_30 - .L_29)
	.align		4
.L_29:
        /*0040*/ 	.word	index@(_ZN7cutlass13device_kernelINS_4gemm6kernel13GemmUniversalIN4cute5tupleIJiiiiEEENS1_10collective13CollectiveMmaINS1_35MainloopSm100TmaUmmaWarpSpecializedILi20ELi2ELi4ENS5_IJNS4_1CILi2EEENSA_ILi1EEESC_EEEEENS5_IJNSA_ILi64EEENSA_ILi256EEENSA_ILi32EEEEEENS_12float_e5m2_tENS5_IJlSC_lEEESJ_SK_NS4_8TiledMMAINS4_8MMA_AtomIJNS4_10MMA_TraitsINS4_19SM100_MMA_F8F6F4_SSEJSJ_SJ_fSF_SG_NS4_17integral_constantINS4_4UMMA5MajorELSR_0EEESS_NSP_INSQ_7ScaleInELST_0EEESU_EEEEEENS4_6LayoutINS5_IJSC_SC_SC_EEENS5_IJNSA_ILi0EEESZ_SZ_EEEEENS5_IJNS4_10UnderscoreES12_S12_EEEEENS4_13SM90_TMA_LOADENS4_14ComposedLayoutINS4_7SwizzleILi1ELi4ELi3EEENS4_18smem_ptr_flag_bitsILi8EEENSX_INS5_IJNSA_ILi8EEESH_EEENS5_IJSH_SC_EEEEEEEvNS4_8identityENS4_23SM90_TMA_LOAD_MULTICASTES1F_vS1G_EENS_8epilogue10collective18CollectiveEpilogueINS1J_23Sm100TmaWarpSpecializedILi4ELi2ELi32ELb0ELb0EEEJSI_NS5_IJNSX_ISF_SC_EES1O_EEESJ_SK_SJ_SK_NS1J_6fusion15FusionCallbacksIS1N_NS1Q_17LinearCombinationISJ_fSJ_fLNS_15FloatRoundStyleE2EEESI_S1P_JEEENS4_5SM1004TMEM4LOAD26SM100_TMEM_LOAD_16dp32b32xES15_NS16_INS17_ILi2ELi4ELi3EEES1A_NSX_INS5_IJS1B_SF_EEENS5_IJSF_SC_EEEEEEENS4_39AutoVectorizingCopyWithAssumedAlignmentILi128EEENS4_14SM90_TMA_STOREES24_S26_S26_EEEvvEEEEvNT_6ParamsE)
        /*0044*/ 	.word	0x00000000
.L_30:


//--------------------- .nv.compat                --------------------------
	.section	.nv.compat,"",@"SHT_CUDA_COMPAT_INFO"
	.align	4
        /*0000*/ 	.byte	0x02, 0x09, 0x01, 0x00, 0x02, 0x02, 0x02, 0x00, 0x02, 0x05, 0x05, 0x00, 0x03, 0x07, 0x01, 0x01
        /*0010*/ 	.byte	0x02, 0x03, 0x01, 0x00, 0x02, 0x06, 0x01, 0x00, 0x04, 0x0b, 0x08, 0x00, 0x09, 0x00, 0x00, 0x00
        /*0020*/ 	.byte	0x00, 0x00, 0x00, 0x00


//--------------------- .nv.info._ZN7cutlass13device_kernelINS_4gemm6kernel13GemmUniversalIN4cute5tupleIJiiiiEEENS1_10collective13CollectiveMmaINS1_35MainloopSm100TmaUmmaWarpSpecializedILi20ELi2ELi4ENS5_IJNS4_1CILi2EEENSA_ILi1EEESC_EEEEENS5_IJNSA_ILi64EEENSA_ILi256EEENSA_ILi32EEEEEENS_12float_e5m2_tENS5_IJlSC_lEEESJ_SK_NS4_8TiledMMAINS4_8MMA_AtomIJNS4_10MMA_TraitsINS4_19SM100_MMA_F8F6F4_SSEJSJ_SJ_fSF_SG_NS4_17integral_constantINS4_4UMMA5MajorELSR_0EEESS_NSP_INSQ_7ScaleInELST_0EEESU_EEEEEENS4_6LayoutINS5_IJSC_SC_SC_EEENS5_IJNSA_ILi0EEESZ_SZ_EEEEENS5_IJNS4_10UnderscoreES12_S12_EEEEENS4_13SM90_TMA_LOADENS4_14ComposedLayoutINS4_7SwizzleILi1ELi4ELi3EEENS4_18smem_ptr_flag_bitsILi8EEENSX_INS5_IJNSA_ILi8EEESH_EEENS5_IJSH_SC_EEEEEEEvNS4_8identityENS4_23SM90_TMA_LOAD_MULTICASTES1F_vS1G_EENS_8epilogue10collective18CollectiveEpilogueINS1J_23Sm100TmaWarpSpecializedILi4ELi2ELi32ELb0ELb0EEEJSI_NS5_IJNSX_ISF_SC_EES1O_EEESJ_SK_SJ_SK_NS1J_6fusion15FusionCallbacksIS1N_NS1Q_17LinearCombinationISJ_fSJ_fLNS_15FloatRoundStyleE2EEESI_S1P_JEEENS4_5SM1004TMEM4LOAD26SM100_TMEM_LOAD_16dp32b32xES15_NS16_INS17_ILi2ELi4ELi3EEES1A_NSX_INS5_IJS1B_SF_EEENS5_IJSF_SC_EEEEEEENS4_39AutoVectorizingCopyWithAssumedAlignmentILi128EEENS4_14SM90_TMA_STOREES24_S26_S26_EEEvvEEEEvNT_6ParamsE --------------------------
	.section	.nv.info._ZN7cutlass13device_kernelINS_4gemm6kernel13GemmUniversalIN4cute5tupleIJiiiiEEENS1_10collective13CollectiveMmaINS1_35MainloopSm100TmaUmmaWarpSpecializedILi20ELi2ELi4ENS5_IJNS4_1CILi2EEENSA_ILi1EEESC_EEEEENS5_IJNSA_ILi64EEENSA_ILi256EEENSA_ILi32EEEEEENS_12float_e5m2_tENS5_IJlSC_lEEESJ_SK_NS4_8TiledMMAINS4_8MMA_AtomIJNS4_10MMA_TraitsINS4_19SM100_MMA_F8F6F4_SSEJSJ_SJ_fSF_SG_NS4_17integral_constantINS4_4UMMA5MajorELSR_0EEESS_NSP_INSQ_7ScaleInELST_0EEESU_EEEEEENS4_6LayoutINS5_IJSC_SC_SC_EEENS5_IJNSA_ILi0EEESZ_SZ_EEEEENS5_IJNS4_10UnderscoreES12_S12_EEEEENS4_13SM90_TMA_LOADENS4_14ComposedLayoutINS4_7SwizzleILi1ELi4ELi3EEENS4_18smem_ptr_flag_bitsILi8EEENSX_INS5_IJNSA_ILi8EEESH_EEENS5_IJSH_SC_EEEEEEEvNS4_8identityENS4_23SM90_TMA_LOAD_MULTICASTES1F_vS1G_EENS_8epilogue10collective18CollectiveEpilogueINS1J_23Sm100TmaWarpSpecializedILi4ELi2ELi32ELb0ELb0EEEJSI_NS5_IJNSX_ISF_SC_EES1O_EEESJ_SK_SJ_SK_NS1J_6fusion15FusionCallbacksIS1N_NS1Q_17LinearCombinationISJ_fSJ_fLNS_15FloatRoundStyleE2EEESI_S1P_JEEENS4_5SM1004TMEM4LOAD26SM100_TMEM_LOAD_16dp32b32xES15_NS16_INS17_ILi2ELi4ELi3EEES1A_NSX_INS5_IJS1B_SF_EEENS5_IJSF_SC_EEEEEEENS4_39AutoVectorizingCopyWithAssumedAlignmentILi128EEENS4_14SM90_TMA_STOREES24_S26_S26_EEEvvEEEEvNT_6ParamsE,"",@"SHT_CUDA_INFO"
	.sectionflags	@""
	.align	4


	//----- nvinfo : EIATTR_CUDA_API_VERSION
	.align		4
        /*0000*/ 	.byte	0x04, 0x37
        /*0002*/ 	.short	(.L_32 - .L_31)
.L_31:
        /*0004*/ 	.word	0x00000082


	//----- nvinfo : EIATTR_KPARAM_INFO
	.align		4
.L_32:
        /*0008*/ 	.byte	0x04, 0x17
        /*000a*/ 	.short	(.L_34 - .L_33)
.L_33:
        /*000c*/ 	.word	0x00000000
        /*0010*/ 	.short	0x0000
        /*0012*/ 	.short	0x0000
        /*0014*/ 	.byte	0x00, 0xf0, 0x01, 0x20


	//----- nvinfo : EIATTR_AT_ENTRY_FRAGMENTS
	.align		4
.L_34:
        /*0018*/ 	.byte	0x04, 0x4f
        /*001a*/ 	.short	(.L_36 - .L_35)


	//   ....[0]....
.L_35:
        /*001c*/ 	.word	0x00000006


	//----- nvinfo : EIATTR_RESERVED_SMEM_USED
	.align		4
.L_36:
        /*0020*/ 	.byte	0x01, 0x41
	.zero		2


	//----- nvinfo : EIATTR_SPARSE_MMA_MASK
	.align		4
        /*0024*/ 	.byte	0x03, 0x50
        /*0026*/ 	.short	0x0000


	//----- nvinfo : EIATTR_TCGEN05_1CTA_USED
	.align		4
        /*0028*/ 	.byte	0x01, 0x51
	.zero		2


	//----- nvinfo : EIATTR_MAXREG_COUNT
	.align		4
        /*002c*/ 	.byte	0x03, 0x1b
        /*002e*/ 	.short	0x00ff


	//----- nvinfo : EIATTR_NUM_BARRIERS
	.align		4
        /*0030*/ 	.byte	0x02, 0x4c
        /*0032*/ 	.byte	0x07
	.zero		1


	//----- nvinfo : EIATTR_EXTERNS
	.align		4
        /*0034*/ 	.byte	0x04, 0x0f
        /*0036*/ 	.short	(.L_38 - .L_37)


	//   ....[0]....
	.align		4
.L_37:
        /*0038*/ 	.word	index@(__assertfail)


	//----- nvinfo : EIATTR_MERCURY_ISA_VERSION
	.align		4
.L_38:
        /*003c*/ 	.byte	0x03, 0x5f
        /*003e*/ 	.short	0x0101


	//----- nvinfo : EIATTR_INT_WARP_WIDE_INSTR_OFFSETS
	.align		4
        /*0040*/ 	.byte	0x04, 0x31
        /*0042*/ 	.short	(.L_40 - .L_39)


	//   ....[0]....
.L_39:
        /*0044*/ 	.word	0x000046a0


	//   ....[1]....
        /*0048*/ 	.word	0x000046c0


	//   ....[2]....
        /*004c*/ 	.word	0x000046f0


	//   ....[3]....
        /*0050*/ 	.word	0x00005300


	//   ....[4]....
        /*0054*/ 	.word	0x00005360


	//   ....[5]....
        /*0058*/ 	.word	0x00005440


	//   ....[6]....
        /*005c*/ 	.word	0x000054c0


	//   ....[7]....
        /*0060*/ 	.word	0x000055b0


	//   ....[8]....
        /*0064*/ 	.word	0x00005640


	//   ....[9]....
        /*0068*/ 	.word	0x00005730


	//   ....[10]....
        /*006c*/ 	.word	0x000057e0


	//----- nvinfo : EIATTR_COOP_GROUP_MASK_REGIDS
	.align		4
.L_40:
        /*0070*/ 	.byte	0x04, 0x29
        /*0072*/ 	.short	(.L_42 - .L_41)


	//   ....[0]....
.L_41:
        /*0074*/ 	.word	0xffffffff


	//   ....[1]....
        /*0078*/ 	.word	0xffffffff


	//   ....[2]....
        /*007c*/ 	.word	0xffffffff


	//   ....[3]....
        /*0080*/ 	.word	0xffffffff


	//   ....[4]....
        /*0084*/ 	.word	0xffffffff


	//   ....[5]....
        /*0088*/ 	.word	0xffffffff


	//   ....[6]....
        /*008c*/ 	.word	0xffffffff


	//   ....[7]....
        /*0090*/ 	.word	0xffffffff


	//   ....[8]....
        /*0094*/ 	.word	0xffffffff


	//   ....[9]....
        /*0098*/ 	.word	0xffffffff


	//   ....[10]....
        /*009c*/ 	.word	0xffffffff


	//   ....[11]....
        /*00a0*/ 	.word	0xffffffff


	//   ....[12]....
        /*00a4*/ 	.word	0xffffffff


	//   ....[13]....
        /*00a8*/ 	.word	0xffffffff


	//----- nvinfo : EIATTR_COOP_GROUP_INSTR_OFFSETS
	.align		4
.L_42:
        /*00ac*/ 	.byte	0x04, 0x28
        /*00ae*/ 	.short	(.L_44 - .L_43)


	//   ....[0]....
.L_43:
        /*00b0*/ 	.word	0x00000080


	//   ....[1]....
        /*00b4*/ 	.word	0x000004f0


	//   ....[2]....
        /*00b8*/ 	.word	0x000008b0


	//   ....[3]....
        /*00bc*/ 	.word	0x00000a50


	//   ....[4]....
        /*00c0*/ 	.word	0x00000b50


	//   ....[5]....
        /*00c4*/ 	.word	0x00000cc0


	//   ....[6]....
        /*00c8*/ 	.word	0x00000e60


	//   ....[7]....
        /*00cc*/ 	.word	0x00001020


	//   ....[8]....
        /*00d0*/ 	.word	0x00002200


	//   ....[9]....
        /*00d4*/ 	.word	0x000039e0


	//   ....[10]....
        /*00d8*/ 	.word	0x00003bf0


	//   ....[11]....
        /*00dc*/ 	.word	0x00003c20


	//   ....[12]....
        /*00e0*/ 	.word	0x00004580


	//   ....[13]....
        /*00e4*/ 	.word	0x000047b0


	//----- nvinfo : EIATTR_VRC_CTA_INIT_COUNT
	.align		4
.L_44:
        /*00e8*/ 	.byte	0x02, 0x4a
        /*00ea*/ 	.byte	0x80
	.zero		1


	//----- nvinfo : EIATTR_SYSCALL_OFFSETS
	.align		4
        /*00ec*/ 	.byte	0x04, 0x46
        /*00ee*/ 	.short	(.L_46 - .L_45)


	//   ....[0]....
.L_45:
        /*00f0*/ 	.word	0x00006470


	//   ....[1]....
        /*00f4*/ 	.word	0x000065b0


	//   ....[2]....
        /*00f8*/ 	.word	0x00006de0


	//   ....[3]....
        /*00fc*/ 	.word	0x00007b70


	//   ....[4]....
        /*0100*/ 	.word	0x000088c0


	//   ....[5]....
        /*0104*/ 	.word	0x00009640


	//----- nvinfo : EIATTR_MBARRIER_INSTR_OFFSETS
	.align		4
.L_46:
        /*0108*/ 	.byte	0x04, 0x39
        /*010a*/ 	.short	(.L_48 - .L_47)


	//   ....[0]....
.L_47:
        /*010c*/ 	.word	0x00000610
        /*0110*/ 	.word	0x000000ff
        /*0114*/ 	.word	0x00000000
        /*0118*/ 	.short	0x0100
        /*011a*/ 	.byte	0x04
	.zero		1


	//   ....[1]....
        /*011c*/ 	.word	0x00000620
        /*0120*/ 	.word	0x000000ff
        /*0124*/ 	.word	0x000000a0
        /*0128*/ 	.short	0x0100
        /*012a*/ 	.byte	0x04
	.zero		1


	//   ....[2]....
        /*012c*/ 	.word	0x00000630
        /*0130*/ 	.word	0x000000ff
        /*0134*/ 	.word	0x00000008
        /*0138*/ 	.short	0x0100
        /*013a*/ 	.byte	0x04
	.zero		1


	//   ....[3]....
        /*013c*/ 	.word	0x00000640
        /*0140*/ 	.word	0x000000ff
        /*0144*/ 	.word	0x000000a8
        /*0148*/ 	.short	0x0100
        /*014a*/ 	.byte	0x04
	.zero		1


	//   ....[4]....
        /*014c*/ 	.word	0x00000650
        /*0150*/ 	.word	0x000000ff
        /*0154*/ 	.word	0x00000010
        /*0158*/ 	.short	0x0100
        /*015a*/ 	.byte	0x04
	.zero		1


	//   ....[5]....
        /*015c*/ 	.word	0x00000660
        /*0160*/ 	.word	0x000000ff
        /*0164*/ 	.word	0x000000b0
        /*0168*/ 	.short	0x0100
        /*016a*/ 	.byte	0x04
	.zero		1


	//   ....[6]....
        /*016c*/ 	.word	0x00000670
        /*0170*/ 	.word	0x000000ff
        /*0174*/ 	.word	0x00000018
        /*0178*/ 	.short	0x0100
        /*017a*/ 	.byte	0x04
	.zero		1


	//   ....[7]....
        /*017c*/ 	.word	0x00000680
        /*0180*/ 	.word	0x000000ff
        /*0184*/ 	.word	0x000000b8
        /*0188*/ 	.short	0x0100
        /*018a*/ 	.byte	0x04
	.zero		1


	//   ....[8]....
        /*018c*/ 	.word	0x00000690
        /*0190*/ 	.word	0x000000ff
        /*0194*/ 	.word	0x00000020
        /*0198*/ 	.short	0x0100
        /*019a*/ 	.byte	0x04
	.zero		1


	//   ....[9]....
        /*019c*/ 	.word	0x000006a0
        /*01a0*/ 	.word	0x000000ff
        /*01a4*/ 	.word	0x000000c0
        /*01a8*/ 	.short	0x0100
        /*01aa*/ 	.byte	0x04
	.zero		1


	//   ....[10]....
        /*01ac*/ 	.word	0x000006b0
        /*01b0*/ 	.word	0x000000ff
        /*01b4*/ 	.word	0x00000028
        /*01b8*/ 	.short	0x0100
        /*01ba*/ 	.byte	0x04
	.zero		1


	//   ....[11]....
        /*01bc*/ 	.word	0x000006c0
        /*01c0*/ 	.word	0x000000ff
        /*01c4*/ 	.word	0x000000c8
        /*01c8*/ 	.short	0x0100
        /*01ca*/ 	.byte	0x04
	.zero		1


	//   ....[12]....
        /*01cc*/ 	.word	0x000006d0
        /*01d0*/ 	.word	0x000000ff
        /*01d4*/ 	.word	0x00000030
        /*01d8*/ 	.short	0x0100
        /*01da*/ 	.byte	0x04
	.zero		1


	//   ....[13]....
        /*01dc*/ 	.word	0x000006e0
        /*01e0*/ 	.word	0x000000ff
        /*01e4*/ 	.word	0x000000d0
        /*01e8*/ 	.short	0x0100
        /*01ea*/ 	.byte	0x04
	.zero		1


	//   ....[14]....
        /*01ec*/ 	.word	0x000006f0
        /*01f0*/ 	.word	0x000000ff
        /*01f4*/ 	.word	0x00000038
        /*01f8*/ 	.short	0x0100
        /*01fa*/ 	.byte	0x04
	.zero		1


	//   ....[15]....
        /*01fc*/ 	.word	0x00000700
        /*0200*/ 	.word	0x000000ff
        /*0204*/ 	.word	0x000000d8
        /*0208*/ 	.short	0x0100
        /*020a*/ 	.byte	0x04
	.zero		1


	//   ....[16]....
        /*020c*/ 	.word	0x00000710
        /*0210*/ 	.word	0x000000ff
        /*0214*/ 	.word	0x00000040
        /*0218*/ 	.short	0x0100
        /*021a*/ 	.byte	0x04
	.zero		1


	//   ....[17]....
        /*021c*/ 	.word	0x00000720
        /*0220*/ 	.word	0x000000ff
        /*0224*/ 	.word	0x000000e0
        /*0228*/ 	.short	0x0100
        /*022a*/ 	.byte	0x04
	.zero		1


	//   ....[18]....
        /*022c*/ 	.word	0x00000730
        /*0230*/ 	.word	0x000000ff
        /*0234*/ 	.word	0x00000048
        /*0238*/ 	.short	0x0100
        /*023a*/ 	.byte	0x04
	.zero		1


	//   ....[19]....
        /*023c*/ 	.word	0x00000740
        /*0240*/ 	.word	0x000000ff
        /*0244*/ 	.word	0x000000e8
        /*0248*/ 	.short	0x0100
        /*024a*/ 	.byte	0x04
	.zero		1


	//   ....[20]....
        /*024c*/ 	.word	0x00000750
        /*0250*/ 	.word	0x000000ff
        /*0254*/ 	.word	0x00000050
        /*0258*/ 	.short	0x0100
        /*025a*/ 	.byte	0x04
	.zero		1


	//   ....[21]....
        /*025c*/ 	.word	0x00000760
        /*0260*/ 	.word	0x000000ff
        /*0264*/ 	.word	0x000000f0
        /*0268*/ 	.short	0x0100
        /*026a*/ 	.byte	0x04
	.zero		1


	//   ....[22]....
        /*026c*/ 	.word	0x00000770
        /*0270*/ 	.word	0x000000ff
        /*0274*/ 	.word	0x00000058
        /*0278*/ 	.short	0x0100
        /*027a*/ 	.byte	0x04
	.zero		1


	//   ....[23]....
        /*027c*/ 	.word	0x00000780
        /*0280*/ 	.word	0x000000ff
        /*0284*/ 	.word	0x000000f8
        /*0288*/ 	.short	0x0100
        /*028a*/ 	.byte	0x04
	.zero		1


	//   ....[24]....
        /*028c*/ 	.word	0x00000790
        /*0290*/ 	.word	0x000000ff
        /*0294*/ 	.word	0x00000060
        /*0298*/ 	.short	0x0100
        /*029a*/ 	.byte	0x04
	.zero		1


	//   ....[25]....
        /*029c*/ 	.word	0x000007a0
        /*02a0*/ 	.word	0x000000ff
        /*02a4*/ 	.word	0x00000100
        /*02a8*/ 	.short	0x0100
        /*02aa*/ 	.byte	0x04
	.zero		1


	//   ....[26]....
        /*02ac*/ 	.word	0x000007b0
        /*02b0*/ 	.word	0x000000ff
        /*02b4*/ 	.word	0x00000068
        /*02b8*/ 	.short	0x0100
        /*02ba*/ 	.byte	0x04
	.zero		1


	//   ....[27]....
        /*02bc*/ 	.word	0x000007c0
        /*02c0*/ 	.word	0x000000ff
        /*02c4*/ 	.word	0x00000108
        /*02c8*/ 	.short	0x0100
        /*02ca*/ 	.byte	0x04
	.zero		1


	//   ....[28]....
        /*02cc*/ 	.word	0x000007d0
        /*02d0*/ 	.word	0x000000ff
        /*02d4*/ 	.word	0x00000070
        /*02d8*/ 	.short	0x0100
        /*02da*/ 	.byte	0x04
	.zero		1


	//   ....[29]....
        /*02dc*/ 	.word	0x000007e0
        /*02e0*/ 	.word	0x000000ff
        /*02e4*/ 	.word	0x00000110
        /*02e8*/ 	.short	0x0100
        /*02ea*/ 	.byte	0x04
	.zero		1


	//   ....[30]....
        /*02ec*/ 	.word	0x000007f0
        /*02f0*/ 	.word	0x000000ff
        /*02f4*/ 	.word	0x00000078
        /*02f8*/ 	.short	0x0100
        /*02fa*/ 	.byte	0x04
	.zero		1


	//   ....[31]....
        /*02fc*/ 	.word	0x00000800
        /*0300*/ 	.word	0x000000ff
        /*0304*/ 	.word	0x00000118
        /*0308*/ 	.short	0x0100
        /*030a*/ 	.byte	0x04
	.zero		1


	//   ....[32]....
        /*030c*/ 	.word	0x00000810
        /*0310*/ 	.word	0x000000ff
        /*0314*/ 	.word	0x00000080
        /*0318*/ 	.short	0x0100
        /*031a*/ 	.byte	0x04
	.zero		1


	//   ....[33]....
        /*031c*/ 	.word	0x00000820
        /*0320*/ 	.word	0x000000ff
        /*0324*/ 	.word	0x00000120
        /*0328*/ 	.short	0x0100
        /*032a*/ 	.byte	0x04
	.zero		1


	//   ....[34]....
        /*032c*/ 	.word	0x00000830
        /*0330*/ 	.word	0x000000ff
        /*0334*/ 	.word	0x00000088
        /*0338*/ 	.short	0x0100
        /*033a*/ 	.byte	0x04
	.zero		1


	//   ....[35]....
        /*033c*/ 	.word	0x00000840
        /*0340*/ 	.word	0x000000ff
        /*0344*/ 	.word	0x00000128
        /*0348*/ 	.short	0x0100
        /*034a*/ 	.byte	0x04
	.zero		1


	//   ....[36]....
        /*034c*/ 	.word	0x00000850
        /*0350*/ 	.word	0x000000ff
        /*0354*/ 	.word	0x00000090
        /*0358*/ 	.short	0x0100
        /*035a*/ 	.byte	0x04
	.zero		1


	//   ....[37]....
        /*035c*/ 	.word	0x00000860
        /*0360*/ 	.word	0x000000ff
        /*0364*/ 	.word	0x00000130
        /*0368*/ 	.short	0x0100
        /*036a*/ 	.byte	0x04
	.zero		1


	//   ....[38]....
        /*036c*/ 	.word	0x00000870
        /*0370*/ 	.word	0x000000ff
        /*0374*/ 	.word	0x00000098
        /*0378*/ 	.short	0x0100
        /*037a*/ 	.byte	0x04
	.zero		1


	//   ....[39]....
        /*037c*/ 	.word	0x00000880
        /*0380*/ 	.word	0x000000ff
        /*0384*/ 	.word	0x00000138
        /*0388*/ 	.short	0x0100
        /*038a*/ 	.byte	0x04
	.zero		1


	//   ....[40]....
        /*038c*/ 	.word	0x000009c0
        /*0390*/ 	.word	0x000000ff
        /*0394*/ 	.word	0x00000140
        /*0398*/ 	.short	0x0100
        /*039a*/ 	.byte	0x04
	.zero		1


	//   ....[41]....
        /*039c*/ 	.word	0x000009d0
        /*03a0*/ 	.word	0x000000ff
        /*03a4*/ 	.word	0x00000160
        /*03a8*/ 	.short	0x0100
        /*03aa*/ 	.byte	0x04
	.zero		1


	//   ....[42]....
        /*03ac*/ 	.word	0x000009e0
        /*03b0*/ 	.word	0x000000ff
        /*03b4*/ 	.word	0x00000148
        /*03b8*/ 	.short	0x0100
        /*03ba*/ 	.byte	0x04
	.zero		1


	//   ....[43]....
        /*03bc*/ 	.word	0x000009f0
        /*03c0*/ 	.word	0x000000ff
        /*03c4*/ 	.word	0x00000168
        /*03c8*/ 	.short	0x0100
        /*03ca*/ 	.byte	0x04
	.zero		1


	//   ....[44]....
        /*03cc*/ 	.word	0x00000a00
        /*03d0*/ 	.word	0x000000ff
        /*03d4*/ 	.word	0x00000150
        /*03d8*/ 	.short	0x0100
        /*03da*/ 	.byte	0x04
	.zero		1


	//   ....[45]....
        /*03dc*/ 	.word	0x00000a10
        /*03e0*/ 	.word	0x000000ff
        /*03e4*/ 	.word	0x00000170
        /*03e8*/ 	.short	0x0100
        /*03ea*/ 	.byte	0x04
	.zero		1


	//   ....[46]....
        /*03ec*/ 	.word	0x00000a20
        /*03f0*/ 	.word	0x000000ff
        /*03f4*/ 	.word	0x00000158
        /*03f8*/ 	.short	0x0100
        /*03fa*/ 	.byte	0x04
	.zero		1


	//   ....[47]....
        /*03fc*/ 	.word	0x00000a30
        /*0400*/ 	.word	0x000000ff
        /*0404*/ 	.word	0x00000178
        /*0408*/ 	.short	0x0100
        /*040a*/ 	.byte	0x04
	.zero		1


	//   ....[48]....
        /*040c*/ 	.word	0x00000b20
        /*0410*/ 	.word	0x000000ff
        /*0414*/ 	.word	0x00000180
        /*0418*/ 	.short	0x0100
        /*041a*/ 	.byte	0x06
	.zero		1


	//   ....[49]....
        /*041c*/ 	.word	0x00000b30
        /*0420*/ 	.word	0x000000ff
        /*0424*/ 	.word	0x00000188
        /*0428*/ 	.short	0x0100
        /*042a*/ 	.byte	0x06
	.zero		1


	//   ....[50]....
        /*042c*/ 	.word	0x00000c70
        /*0430*/ 	.word	0x000000ff
        /*0434*/ 	.word	0x00000190
        /*0438*/ 	.short	0x0100
        /*043a*/ 	.byte	0x06
	.zero		1


	//   ....[51]....
        /*043c*/ 	.word	0x00000c80
        /*0440*/ 	.word	0x000000ff
        /*0444*/ 	.word	0x000001a0
        /*0448*/ 	.short	0x0100
        /*044a*/ 	.byte	0x06
	.zero		1


	//   ....[52]....
        /*044c*/ 	.word	0x00000c90
        /*0450*/ 	.word	0x000000ff
        /*0454*/ 	.word	0x00000198
        /*0458*/ 	.short	0x0100
        /*045a*/ 	.byte	0x06
	.zero		1


	//   ....[53]....
        /*045c*/ 	.word	0x00000ca0
        /*0460*/ 	.word	0x000000ff
        /*0464*/ 	.word	0x000001a8
        /*0468*/ 	.short	0x0100
        /*046a*/ 	.byte	0x06
	.zero		1


	//   ....[54]....
        /*046c*/ 	.word	0x00000dd0
        /*0470*/ 	.word	0x000000ff
        /*0474*/ 	.word	0x000001b0
        /*0478*/ 	.short	0x0100
        /*047a*/ 	.byte	0x04
	.zero		1


	//   ....[55]....
        /*047c*/ 	.word	0x00000de0
        /*0480*/ 	.word	0x000000ff
        /*0484*/ 	.word	0x000001d0
        /*0488*/ 	.short	0x0100
        /*048a*/ 	.byte	0x04
	.zero		1


	//   ....[56]....
        /*048c*/ 	.word	0x00000df0
        /*0490*/ 	.word	0x000000ff
        /*0494*/ 	.word	0x000001b8
        /*0498*/ 	.short	0x0100
        /*049a*/ 	.byte	0x04
	.zero		1


	//   ....[57]....
        /*049c*/ 	.word	0x00000e00
        /*04a0*/ 	.word	0x000000ff
        /*04a4*/ 	.word	0x000001d8
        /*04a8*/ 	.short	0x0100
        /*04aa*/ 	.byte	0x04
	.zero		1


	//   ....[58]....
        /*04ac*/ 	.word	0x00000e10
        /*04b0*/ 	.word	0x000000ff
        /*04b4*/ 	.word	0x000001c0
        /*04b8*/ 	.short	0x0100
        /*04ba*/ 	.byte	0x04
	.zero		1


	//   ....[59]....
        /*04bc*/ 	.word	0x00000e20
        /*04c0*/ 	.word	0x000000ff
        /*04c4*/ 	.word	0x000001e0
        /*04c8*/ 	.short	0x0100
        /*04ca*/ 	.byte	0x04
	.zero		1


	//   ....[60]....
        /*04cc*/ 	.word	0x00000e30
        /*04d0*/ 	.word	0x000000ff
        /*04d4*/ 	.word	0x000001c8
        /*04d8*/ 	.short	0x0100
        /*04da*/ 	.byte	0x04
	.zero		1


	//   ....[61]....
        /*04dc*/ 	.word	0x00000e40
        /*04e0*/ 	.word	0x000000ff
        /*04e4*/ 	.word	0x000001e8
        /*04e8*/ 	.short	0x0100
        /*04ea*/ 	.byte	0x04
	.zero		1


	//   ....[62]....
        /*04ec*/ 	.word	0x00000f30
        /*04f0*/ 	.word	0x000000ff
        /*04f4*/ 	.word	0x000001f0
        /*04f8*/ 	.short	0x0100
        /*04fa*/ 	.byte	0x04
	.zero		1


	//   ....[63]....
        /*04fc*/ 	.word	0x00000f40
        /*0500*/ 	.word	0x000000ff
        /*0504*/ 	.word	0x00000200
        /*0508*/ 	.short	0x0100
        /*050a*/ 	.byte	0x04
	.zero		1


	//   ....[64]....
        /*050c*/ 	.word	0x00000f50
        /*0510*/ 	.word	0x000000ff
        /*0514*/ 	.word	0x000001f8
        /*0518*/ 	.short	0x0100
        /*051a*/ 	.byte	0x04
	.zero		1


	//   ....[65]....
        /*051c*/ 	.word	0x00000f60
        /*0520*/ 	.word	0x000000ff
        /*0524*/ 	.word	0x00000208
        /*0528*/ 	.short	0x0100
        /*052a*/ 	.byte	0x04
	.zero		1


	//   ....[66]....
        /*052c*/ 	.word	0x00001ab0
        /*0530*/ 	.word	0x00000000
        /*0534*/ 	.word	0x00000200
        /*0538*/ 	.short	0x010a
        /*053a*/ 	.byte	0xff
	.zero		1


	//   ....[67]....
        /*053c*/ 	.word	0x00001ad0
        /*0540*/ 	.word	0x00000000
        /*0544*/ 	.word	0x000001f0
        /*0548*/ 	.short	0x0101
        /*054a*/ 	.byte	0xff
	.zero		1


	//   ....[68]....
        /*054c*/ 	.word	0x00001b90
        /*0550*/ 	.word	0x000000ff
        /*0554*/ 	.word	0x000000a0
        /*0558*/ 	.short	0x010a
        /*055a*/ 	.byte	0x04
	.zero		1


	//   ....[69]....
        /*055c*/ 	.word	0x00001c10
        /*0560*/ 	.word	0x000000ff
        /*0564*/ 	.word	0x000000a0
        /*0568*/ 	.short	0x010a
        /*056a*/ 	.byte	0x21
	.zero		1


	//   ....[70]....
        /*056c*/ 	.word	0x00001da0
        /*0570*/ 	.word	0x000000ff
        /*0574*/ 	.word	0x000000a0
        /*0578*/ 	.short	0x010a
        /*057a*/ 	.byte	0x08
	.zero		1


	//   ....[71]....
        /*057c*/ 	.word	0x00001ec0
        /*0580*/ 	.word	0x000000ff
        /*0584*/ 	.word	0x00000188
        /*0588*/ 	.short	0x0101
        /*058a*/ 	.byte	0x07
	.zero		1


	//   ....[72]....
        /*058c*/ 	.word	0x00001ee0
        /*0590*/ 	.word	0x000000ff
        /*0594*/ 	.word	0x000000a0
        /*0598*/ 	.short	0x010a
        /*059a*/ 	.byte	0x04
	.zero		1


	//   ....[73]....
        /*059c*/ 	.word	0x00001f60
        /*05a0*/ 	.word	0x000000ff
        /*05a4*/ 	.word	0x000000a0
        /*05a8*/ 	.short	0x010a
        /*05aa*/ 	.byte	0x09
	.zero		1


	//   ....[74]....
        /*05ac*/ 	.word	0x00002100
        /*05b0*/ 	.word	0x000000ff
        /*05b4*/ 	.word	0x000000a0
        /*05b8*/ 	.short	0x010a
        /*05ba*/ 	.byte	0x06
	.zero		1


	//   ....[75]....
        /*05bc*/ 	.word	0x00002230
        /*05c0*/ 	.word	0x00000003
        /*05c4*/ 	.word	0x00000190
        /*05c8*/ 	.short	0x010a
        /*05ca*/ 	.byte	0xff
	.zero		1


	//   ....[76]....
        /*05cc*/ 	.word	0x00002380
        /*05d0*/ 	.word	0x00000000
        /*05d4*/ 	.word	0x00000000
        /*05d8*/ 	.short	0x0101
        /*05da*/ 	.byte	0xff
	.zero		1


	//   ....[77]....
        /*05dc*/ 	.word	0x00002930
        /*05e0*/ 	.word	0x000000ff
        /*05e4*/ 	.word	0x00000000
        /*05e8*/ 	.short	0x010a
        /*05ea*/ 	.byte	0x04
	.zero		1


	//   ....[78]....
        /*05ec*/ 	.word	0x000029c0
        /*05f0*/ 	.word	0x000000ff
        /*05f4*/ 	.word	0x00000000
        /*05f8*/ 	.short	0x010a
        /*05fa*/ 	.byte	0x05
	.zero		1


	//   ....[79]....
        /*05fc*/ 	.word	0x00002a50
        /*0600*/ 	.word	0x000000ff
        /*0604*/ 	.word	0x00000000
        /*0608*/ 	.short	0x010a
        /*060a*/ 	.byte	0x05
	.zero		1


	//   ....[80]....
        /*060c*/ 	.word	0x00002ae0
        /*0610*/ 	.word	0x000000ff
        /*0614*/ 	.word	0x00000000
        /*0618*/ 	.short	0x010a
        /*061a*/ 	.byte	0x05
	.zero		1


	//   ....[81]....
        /*061c*/ 	.word	0x00002b70
        /*0620*/ 	.word	0x000000ff
        /*0624*/ 	.word	0x00000000
        /*0628*/ 	.short	0x010a
        /*062a*/ 	.byte	0x05
	.zero		1


	//   ....[82]....
        /*062c*/ 	.word	0x00002c00
        /*0630*/ 	.word	0x000000ff
        /*0634*/ 	.word	0x00000000
        /*0638*/ 	.short	0x010a
        /*063a*/ 	.byte	0x05
	.zero		1


	//   ....[83]....
        /*063c*/ 	.word	0x00002c90
        /*0640*/ 	.word	0x000000ff
        /*0644*/ 	.word	0x00000000
        /*0648*/ 	.short	0x010a
        /*064a*/ 	.byte	0x05
	.zero		1


	//   ....[84]....
        /*064c*/ 	.word	0x00002d20
        /*0650*/ 	.word	0x000000ff
        /*0654*/ 	.word	0x00000000
        /*0658*/ 	.short	0x010a
        /*065a*/ 	.byte	0x05
	.zero		1


	//   ....[85]....
        /*065c*/ 	.word	0x00002db0
        /*0660*/ 	.word	0x000000ff
        /*0664*/ 	.word	0x00000000
        /*0668*/ 	.short	0x010a
        /*066a*/ 	.byte	0x05
	.zero		1


	//   ....[86]....
        /*066c*/ 	.word	0x00002e40
        /*0670*/ 	.word	0x000000ff
        /*0674*/ 	.word	0x00000000
        /*0678*/ 	.short	0x010a
        /*067a*/ 	.byte	0x05
	.zero		1


	//   ....[87]....
        /*067c*/ 	.word	0x00002ed0
        /*0680*/ 	.word	0x000000ff
        /*0684*/ 	.word	0x00000000
        /*0688*/ 	.short	0x010a
        /*068a*/ 	.byte	0x05
	.zero		1


	//   ....[88]....
        /*068c*/ 	.word	0x00002f60
        /*0690*/ 	.word	0x000000ff
        /*0694*/ 	.word	0x00000000
        /*0698*/ 	.short	0x010a
        /*069a*/ 	.byte	0x05
	.zero		1


	//   ....[89]....
        /*069c*/ 	.word	0x00002ff0
        /*06a0*/ 	.word	0x000000ff
        /*06a4*/ 	.word	0x00000000
        /*06a8*/ 	.short	0x010a
        /*06aa*/ 	.byte	0x05
	.zero		1


	//   ....[90]....
        /*06ac*/ 	.word	0x00003080
        /*06b0*/ 	.word	0x000000ff
        /*06b4*/ 	.word	0x00000000
        /*06b8*/ 	.short	0x010a
        /*06ba*/ 	.byte	0x05
	.zero		1


	//   ....[91]....
        /*06bc*/ 	.word	0x00003110
        /*06c0*/ 	.word	0x000000ff
        /*06c4*/ 	.word	0x00000000
        /*06c8*/ 	.short	0x010a
        /*06ca*/ 	.byte	0x05
	.zero		1


	//   ....[92]....
        /*06cc*/ 	.word	0x000031a0
        /*06d0*/ 	.word	0x000000ff
        /*06d4*/ 	.word	0x00000000
        /*06d8*/ 	.short	0x010a
        /*06da*/ 	.byte	0x05
	.zero		1


	//   ....[93]....
        /*06dc*/ 	.word	0x00003230
        /*06e0*/ 	.word	0x000000ff
        /*06e4*/ 	.word	0x00000000
        /*06e8*/ 	.short	0x010a
        /*06ea*/ 	.byte	0x05
	.zero		1


	//   ....[94]....
        /*06ec*/ 	.word	0x000032c0
        /*06f0*/ 	.word	0x000000ff
        /*06f4*/ 	.word	0x00000000
        /*06f8*/ 	.short	0x010a
        /*06fa*/ 	.byte	0x05
	.zero		1


	//   ....[95]....
        /*06fc*/ 	.word	0x00003350
        /*0700*/ 	.word	0x000000ff
        /*0704*/ 	.word	0x00000000
        /*0708*/ 	.short	0x010a
        /*070a*/ 	.byte	0x05
	.zero		1


	//   ....[96]....
        /*070c*/ 	.word	0x000033f0
        /*0710*/ 	.word	0x00000000
        /*0714*/ 	.word	0x00000000
        /*0718*/ 	.short	0x010a
        /*071a*/ 	.byte	0xff
	.zero		1


	//   ....[97]....
        /*071c*/ 	.word	0x00003530
        /*0720*/ 	.word	0x00000002
        /*0724*/ 	.word	0x000001f0
        /*0728*/ 	.short	0x010a
        /*072a*/ 	.byte	0xff
	.zero		1


	//   ....[98]....
        /*072c*/ 	.word	0x00003590
        /*0730*/ 	.word	0x00000004
        /*0734*/ 	.word	0x00000000
        /*0738*/ 	.short	0x0101
        /*073a*/ 	.byte	0xff
	.zero		1


	//   ....[99]....
        /*073c*/ 	.word	0x000035b0
        /*0740*/ 	.word	0x000000ff
        /*0744*/ 	.word	0x000001a0
        /*0748*/ 	.short	0x010a
        /*074a*/ 	.byte	0x04
	.zero		1


	//   ....[100]....
        /*074c*/ 	.word	0x000036d0
        /*0750*/ 	.word	0x00000002
        /*0754*/ 	.word	0x00000190
        /*0758*/ 	.short	0x010a
        /*075a*/ 	.byte	0xff
	.zero		1


	//   ....[101]....
        /*075c*/ 	.word	0x000037e0
        /*0760*/ 	.word	0x00000002
        /*0764*/ 	.word	0x00000000
        /*0768*/ 	.short	0x0101
        /*076a*/ 	.byte	0xff
	.zero		1


	//   ....[102]....
        /*076c*/ 	.word	0x00003870
        /*0770*/ 	.word	0x000000ff
        /*0774*/ 	.word	0x000001a0
        /*0778*/ 	.short	0x0106
        /*077a*/ 	.byte	0x04
	.zero		1


	//   ....[103]....
        /*077c*/ 	.word	0x00003890
        /*0780*/ 	.word	0x000000ff
        /*0784*/ 	.word	0x000001a0
        /*0788*/ 	.short	0x010a
        /*078a*/ 	.byte	0x04
	.zero		1


	//   ....[104]....
        /*078c*/ 	.word	0x00003920
        /*0790*/ 	.word	0x000000ff
        /*0794*/ 	.word	0x000001a0
        /*0798*/ 	.short	0x0106
        /*079a*/ 	.byte	0x07
	.zero		1


	//   ....[105]....
        /*079c*/ 	.word	0x00003960
        /*07a0*/ 	.word	0x00000000
        /*07a4*/ 	.word	0x000001a0
        /*07a8*/ 	.short	0x010a
        /*07aa*/ 	.byte	0xff
	.zero		1


	//   ....[106]....
        /*07ac*/ 	.word	0x00003e60
        /*07b0*/ 	.word	0x00000000
        /*07b4*/ 	.word	0x00000190
        /*07b8*/ 	.short	0x010a
        /*07ba*/ 	.byte	0xff
	.zero		1


	//   ....[107]....
        /*07bc*/ 	.word	0x00003f60
        /*07c0*/ 	.word	0x00000003
        /*07c4*/ 	.word	0x00000000
        /*07c8*/ 	.short	0x0101
        /*07ca*/ 	.byte	0xff
	.zero		1


	//   ....[108]....
        /*07cc*/ 	.word	0x00003f70
        /*07d0*/ 	.word	0x000000ff
        /*07d4*/ 	.word	0x00000000
        /*07d8*/ 	.short	0x010a
        /*07da*/ 	.byte	0x04
	.zero		1


	//   ....[109]....
        /*07dc*/ 	.word	0x00003f90
        /*07e0*/ 	.word	0x000000ff
        /*07e4*/ 	.word	0x000001d0
        /*07e8*/ 	.short	0x010a
        /*07ea*/ 	.byte	0x13
	.zero		1


	//   ....[110]....
        /*07ec*/ 	.word	0x000040d0
        /*07f0*/ 	.word	0x000000ff
        /*07f4*/ 	.word	0x00000000
        /*07f8*/ 	.short	0x010a
        /*07fa*/ 	.byte	0x06
	.zero		1


	//   ....[111]....
        /*07fc*/ 	.word	0x000041d0
        /*0800*/ 	.word	0x000000ff
        /*0804*/ 	.word	0x00000000
        /*0808*/ 	.short	0x010a
        /*080a*/ 	.byte	0x04
	.zero		1


	//   ....[112]....
        /*080c*/ 	.word	0x000043b0
        /*0810*/ 	.word	0x000000ff
        /*0814*/ 	.word	0x00000000
        /*0818*/ 	.short	0x010a
        /*081a*/ 	.byte	0x04
	.zero		1


	//   ....[113]....
        /*081c*/ 	.word	0x00004440
        /*0820*/ 	.word	0x000000ff
        /*0824*/ 	.word	0x00000000
        /*0828*/ 	.short	0x010a
        /*082a*/ 	.byte	0x05
	.zero		1


	//   ....[114]....
        /*082c*/ 	.word	0x000044d0
        /*0830*/ 	.word	0x000000ff
        /*0834*/ 	.word	0x00000000
        /*0838*/ 	.short	0x010a
        /*083a*/ 	.byte	0x05
	.zero		1


	//   ....[115]....
        /*083c*/ 	.word	0x00004560
        /*0840*/ 	.word	0x000000ff
        /*0844*/ 	.word	0x00000000
        /*0848*/ 	.short	0x010a
        /*084a*/ 	.byte	0x04
	.zero		1


	//   ....[116]....
        /*084c*/ 	.word	0x00004ac0
        /*0850*/ 	.word	0x00000008
        /*0854*/ 	.word	0x00000190
        /*0858*/ 	.short	0x010a
        /*085a*/ 	.byte	0xff
	.zero		1


	//   ....[117]....
        /*085c*/ 	.word	0x00004c30
        /*0860*/ 	.word	0x00000000
        /*0864*/ 	.word	0x00000000
        /*0868*/ 	.short	0x0101
        /*086a*/ 	.byte	0xff
	.zero		1


	//   ....[118]....
        /*086c*/ 	.word	0x00005110
        /*0870*/ 	.word	0x000000ff
        /*0874*/ 	.word	0x00000188
        /*0878*/ 	.short	0x010a
        /*087a*/ 	.byte	0x15
	.zero		1


	//   ....[119]....
        /*087c*/ 	.word	0x000052a0
        /*0880*/ 	.word	0x000000ff
        /*0884*/ 	.word	0x00000160
        /*0888*/ 	.short	0x010a
        /*088a*/ 	.byte	0x15
	.zero		1


	//   ....[120]....
        /*088c*/ 	.word	0x000053f0
        /*0890*/ 	.word	0x000000ff
        /*0894*/ 	.word	0x00000140
        /*0898*/ 	.short	0x010b
        /*089a*/ 	.byte	0x15
	.zero		1


	//   ....[121]....
        /*089c*/ 	.word	0x00005400
        /*08a0*/ 	.word	0x000000ff
        /*08a4*/ 	.word	0x00000000
        /*08a8*/ 	.short	0x0101
        /*08aa*/ 	.byte	0x32
	.zero		1


	//   ....[122]....
        /*08ac*/ 	.word	0x00005410
        /*08b0*/ 	.word	0x000000ff
        /*08b4*/ 	.word	0x00000168
        /*08b8*/ 	.short	0x010a
        /*08ba*/ 	.byte	0x15
	.zero		1


	//   ....[123]....
        /*08bc*/ 	.word	0x00005560
        /*08c0*/ 	.word	0x000000ff
        /*08c4*/ 	.word	0x00000148
        /*08c8*/ 	.short	0x010b
        /*08ca*/ 	.byte	0x15
	.zero		1


	//   ....[124]....
        /*08cc*/ 	.word	0x00005570
        /*08d0*/ 	.word	0x000000ff
        /*08d4*/ 	.word	0x00000000
        /*08d8*/ 	.short	0x0101
        /*08da*/ 	.byte	0x31
	.zero		1


	//   ....[125]....
        /*08dc*/ 	.word	0x00005580
        /*08e0*/ 	.word	0x000000ff
        /*08e4*/ 	.word	0x00000170
        /*08e8*/ 	.short	0x010a
        /*08ea*/ 	.byte	0x15
	.zero		1


	//   ....[126]....
        /*08ec*/ 	.word	0x000056e0
        /*08f0*/ 	.word	0x000000ff
        /*08f4*/ 	.word	0x00000150
        /*08f8*/ 	.short	0x010b
        /*08fa*/ 	.byte	0x15
	.zero		1


	//   ....[127]....
        /*08fc*/ 	.word	0x000056f0
        /*0900*/ 	.word	0x000000ff
        /*0904*/ 	.word	0x00000000
        /*0908*/ 	.short	0x0101
        /*090a*/ 	.byte	0x30
	.zero		1


	//   ....[128]....
        /*090c*/ 	.word	0x00005700
        /*0910*/ 	.word	0x000000ff
        /*0914*/ 	.word	0x00000178
        /*0918*/ 	.short	0x010a
        /*091a*/ 	.byte	0x15
	.zero		1


	//   ....[129]....
        /*091c*/ 	.word	0x000058f0
        /*0920*/ 	.word	0x000000ff
        /*0924*/ 	.word	0x00000158
        /*0928*/ 	.short	0x010b
        /*092a*/ 	.byte	0x15
	.zero		1


	//   ....[130]....
        /*092c*/ 	.word	0x00005900
        /*0930*/ 	.word	0x000000ff
        /*0934*/ 	.word	0x00000000
        /*0938*/ 	.short	0x0101
        /*093a*/ 	.byte	0x2b
	.zero		1


	//   ....[131]....
        /*093c*/ 	.word	0x00005930
        /*0940*/ 	.word	0x000000ff
        /*0944*/ 	.word	0x00000160
        /*0948*/ 	.short	0x010a
        /*094a*/ 	.byte	0x15
	.zero		1


	//   ....[132]....
        /*094c*/ 	.word	0x00005950
        /*0950*/ 	.word	0x000000ff
        /*0954*/ 	.word	0x00000168
        /*0958*/ 	.short	0x010a
        /*095a*/ 	.byte	0x15
	.zero		1


	//   ....[133]....
        /*095c*/ 	.word	0x00005970
        /*0960*/ 	.word	0x000000ff
        /*0964*/ 	.word	0x00000170
        /*0968*/ 	.short	0x010a
        /*096a*/ 	.byte	0x15
	.zero		1


	//   ....[134]....
        /*096c*/ 	.word	0x000059b0
        /*0970*/ 	.word	0x00000000
        /*0974*/ 	.word	0x00000178
        /*0978*/ 	.short	0x010a
        /*097a*/ 	.byte	0xff
	.zero		1


	//   ....[135]....
        /*097c*/ 	.word	0x00005d00
        /*0980*/ 	.word	0x00000003
        /*0984*/ 	.word	0x00000190
        /*0988*/ 	.short	0x010a
        /*098a*/ 	.byte	0xff
	.zero		1


	//   ....[136]....
        /*098c*/ 	.word	0x00005e80
        /*0990*/ 	.word	0x00000000
        /*0994*/ 	.word	0x00000000
        /*0998*/ 	.short	0x0101
        /*099a*/ 	.byte	0xff
	.zero		1


	//   ....[137]....
        /*099c*/ 	.word	0x000069d0
        /*09a0*/ 	.word	0x00000002
        /*09a4*/ 	.word	0x00000140
        /*09a8*/ 	.short	0x010a
        /*09aa*/ 	.byte	0xff
	.zero		1


	//   ....[138]....
        /*09ac*/ 	.word	0x00006a40
        /*09b0*/ 	.word	0x00000047
        /*09b4*/ 	.word	0x000001b0
        /*09b8*/ 	.short	0x010a
        /*09ba*/ 	.byte	0xff
	.zero		1


	//   ....[139]....
        /*09bc*/ 	.word	0x00006b30
        /*09c0*/ 	.word	0x00000002
        /*09c4*/ 	.word	0x00000140
        /*09c8*/ 	.short	0x010a
        /*09ca*/ 	.byte	0xff
	.zero		1


	//   ....[140]....
        /*09cc*/ 	.word	0x00006c40
        /*09d0*/ 	.word	0x00000000
        /*09d4*/ 	.word	0x00000000
        /*09d8*/ 	.short	0x0101
        /*09da*/ 	.byte	0xff
	.zero		1


	//   ....[141]....
        /*09dc*/ 	.word	0x00006cc0
        /*09e0*/ 	.word	0x00000047
        /*09e4*/ 	.word	0x000001b0
        /*09e8*/ 	.short	0x010a
        /*09ea*/ 	.byte	0xff
	.zero		1


	//   ....[142]....
        /*09ec*/ 	.word	0x00007810
        /*09f0*/ 	.word	0x00000070
        /*09f4*/ 	.word	0x00000140
        /*09f8*/ 	.short	0x010a
        /*09fa*/ 	.byte	0xff
	.zero		1


	//   ....[143]....
        /*09fc*/ 	.word	0x000078e0
        /*0a00*/ 	.word	0x00000070
        /*0a04*/ 	.word	0x00000140
        /*0a08*/ 	.short	0x010a
        /*0a0a*/ 	.byte	0xff
	.zero		1


	//   ....[144]....
        /*0a0c*/ 	.word	0x000079f0
        /*0a10*/ 	.word	0x00000000
        /*0a14*/ 	.word	0x00000000
        /*0a18*/ 	.short	0x0101
        /*0a1a*/ 	.byte	0xff
	.zero		1


	//   ....[145]....
        /*0a1c*/ 	.word	0x00008560
        /*0a20*/ 	.word	0x00000070
        /*0a24*/ 	.word	0x00000140
        /*0a28*/ 	.short	0x010a
        /*0a2a*/ 	.byte	0xff
	.zero		1


	//   ....[146]....
        /*0a2c*/ 	.word	0x00008630
        /*0a30*/ 	.word	0x00000070
        /*0a34*/ 	.word	0x00000140
        /*0a38*/ 	.short	0x010a
        /*0a3a*/ 	.byte	0xff
	.zero		1


	//   ....[147]....
        /*0a3c*/ 	.word	0x00008740
        /*0a40*/ 	.word	0x00000000
        /*0a44*/ 	.word	0x00000000
        /*0a48*/ 	.short	0x0101
        /*0a4a*/ 	.byte	0xff
	.zero		1


	//   ....[148]....
        /*0a4c*/ 	.word	0x000092e0
        /*0a50*/ 	.word	0x00000066
        /*0a54*/ 	.word	0x00000140
        /*0a58*/ 	.short	0x010a
        /*0a5a*/ 	.byte	0xff
	.zero		1


	//   ....[149]....
        /*0a5c*/ 	.word	0x000093b0
        /*0a60*/ 	.word	0x00000066
        /*0a64*/ 	.word	0x00000140
        /*0a68*/ 	.short	0x010a
        /*0a6a*/ 	.byte	0xff
	.zero		1


	//   ....[150]....
        /*0a6c*/ 	.word	0x000094c0
        /*0a70*/ 	.word	0x00000000
        /*0a74*/ 	.word	0x00000000
        /*0a78*/ 	.short	0x0101
        /*0a7a*/ 	.byte	0xff
	.zero		1


	//   ....[151]....
        /*0a7c*/ 	.word	0x00009950
        /*0a80*/ 	.word	0x000000ff
        /*0a84*/ 	.word	0x00000000
        /*0a88*/ 	.short	0x0101
        /*0a8a*/ 	.byte	0x04
	.zero		1


	//   ....[152]....
        /*0a8c*/ 	.word	0x0000a160
        /*0a90*/ 	.word	0x00000000
        /*0a94*/ 	.word	0x00000200
        /*0a98*/ 	.short	0x010a
        /*0a9a*/ 	.byte	0xff
	.zero		1


	//   ....[153]....
        /*0a9c*/ 	.word	0x0000a1c0
        /*0aa0*/ 	.word	0x00000000
        /*0aa4*/ 	.word	0x000000a0
        /*0aa8*/ 	.short	0x010a
        /*0aaa*/ 	.byte	0xff
	.zero		1


	//   ....[154]....
        /*0aac*/ 	.word	0x0000a220
        /*0ab0*/ 	.word	0x00000000
        /*0ab4*/ 	.word	0x000000a0
        /*0ab8*/ 	.short	0x010a
        /*0aba*/ 	.byte	0xff
	.zero		1


	//   ....[155]....
        /*0abc*/ 	.word	0x0000a270
        /*0ac0*/ 	.word	0x00000003
        /*0ac4*/ 	.word	0x00000190
        /*0ac8*/ 	.short	0x010a
        /*0aca*/ 	.byte	0xff
	.zero		1


	//   ....[156]....
        /*0acc*/ 	.word	0x0000a2d0
        /*0ad0*/ 	.word	0x00000000
        /*0ad4*/ 	.word	0x00000000
        /*0ad8*/ 	.short	0x010a
        /*0ada*/ 	.byte	0xff
	.zero		1


	//   ....[157]....
        /*0adc*/ 	.word	0x0000a330
        /*0ae0*/ 	.word	0x00000000
        /*0ae4*/ 	.word	0x00000000
        /*0ae8*/ 	.short	0x010a
        /*0aea*/ 	.byte	0xff
	.zero		1


	//   ....[158]....
        /*0aec*/ 	.word	0x0000a390
        /*0af0*/ 	.word	0x00000000
        /*0af4*/ 	.word	0x00000000
        /*0af8*/ 	.short	0x010a
        /*0afa*/ 	.byte	0xff
	.zero		1


	//   ....[159]....
        /*0afc*/ 	.word	0x0000a3f0
        /*0b00*/ 	.word	0x00000000
        /*0b04*/ 	.word	0x00000000
        /*0b08*/ 	.short	0x010a
        /*0b0a*/ 	.byte	0xff
	.zero		1


	//   ....[160]....
        /*0b0c*/ 	.word	0x0000a450
        /*0b10*/ 	.word	0x00000000
        /*0b14*/ 	.word	0x00000000
        /*0b18*/ 	.short	0x010a
        /*0b1a*/ 	.byte	0xff
	.zero		1


	//   ....[161]....
        /*0b1c*/ 	.word	0x0000a4b0
        /*0b20*/ 	.word	0x00000000
        /*0b24*/ 	.word	0x00000000
        /*0b28*/ 	.short	0x010a
        /*0b2a*/ 	.byte	0xff
	.zero		1


	//   ....[162]....
        /*0b2c*/ 	.word	0x0000a510
        /*0b30*/ 	.word	0x00000000
        /*0b34*/ 	.word	0x00000000
        /*0b38*/ 	.short	0x010a
        /*0b3a*/ 	.byte	0xff
	.zero		1


	//   ....[163]....
        /*0b3c*/ 	.word	0x0000a570
        /*0b40*/ 	.word	0x00000000
        /*0b44*/ 	.word	0x00000000
        /*0b48*/ 	.short	0x010a
        /*0b4a*/ 	.byte	0xff
	.zero		1


	//   ....[164]....
        /*0b4c*/ 	.word	0x0000a5d0
        /*0b50*/ 	.word	0x00000000
        /*0b54*/ 	.word	0x00000000
        /*0b58*/ 	.short	0x010a
        /*0b5a*/ 	.byte	0xff
	.zero		1


	//   ....[165]....
        /*0b5c*/ 	.word	0x0000a630
        /*0b60*/ 	.word	0x00000000
        /*0b64*/ 	.word	0x00000000
        /*0b68*/ 	.short	0x010a
        /*0b6a*/ 	.byte	0xff
	.zero		1


	//   ....[166]....
        /*0b6c*/ 	.word	0x0000a690
        /*0b70*/ 	.word	0x00000000
        /*0b74*/ 	.word	0x00000000
        /*0b78*/ 	.short	0x010a
        /*0b7a*/ 	.byte	0xff
	.zero		1


	//   ....[167]....
        /*0b7c*/ 	.word	0x0000a6f0
        /*0b80*/ 	.word	0x00000000
        /*0b84*/ 	.word	0x00000000
        /*0b88*/ 	.short	0x010a
        /*0b8a*/ 	.byte	0xff
	.zero		1


	//   ....[168]....
        /*0b8c*/ 	.word	0x0000a750
        /*0b90*/ 	.word	0x00000000
        /*0b94*/ 	.word	0x00000000
        /*0b98*/ 	.short	0x010a
        /*0b9a*/ 	.byte	0xff
	.zero		1


	//   ....[169]....
        /*0b9c*/ 	.word	0x0000a7b0
        /*0ba0*/ 	.word	0x00000000
        /*0ba4*/ 	.word	0x00000000
        /*0ba8*/ 	.short	0x010a
        /*0baa*/ 	.byte	0xff
	.zero		1


	//   ....[170]....
        /*0bac*/ 	.word	0x0000a810
        /*0bb0*/ 	.word	0x00000000
        /*0bb4*/ 	.word	0x00000000
        /*0bb8*/ 	.short	0x010a
        /*0bba*/ 	.byte	0xff
	.zero		1


	//   ....[171]....
        /*0bbc*/ 	.word	0x0000a870
        /*0bc0*/ 	.word	0x00000000
        /*0bc4*/ 	.word	0x00000000
        /*0bc8*/ 	.short	0x010a
        /*0bca*/ 	.byte	0xff
	.zero		1


	//   ....[172]....
        /*0bcc*/ 	.word	0x0000a8d0
        /*0bd0*/ 	.word	0x00000000
        /*0bd4*/ 	.word	0x00000000
        /*0bd8*/ 	.short	0x010a
        /*0bda*/ 	.byte	0xff
	.zero		1


	//   ....[173]....
        /*0bdc*/ 	.word	0x0000a930
        /*0be0*/ 	.word	0x00000000
        /*0be4*/ 	.word	0x00000000
        /*0be8*/ 	.short	0x010a
        /*0bea*/ 	.byte	0xff
	.zero		1


	//   ....[174]....
        /*0bec*/ 	.word	0x0000a990
        /*0bf0*/ 	.word	0x00000000
        /*0bf4*/ 	.word	0x00000000
        /*0bf8*/ 	.short	0x010a
        /*0bfa*/ 	.byte	0xff
	.zero		1


	//   ....[175]....
        /*0bfc*/ 	.word	0x0000a9e0
        /*0c00*/ 	.word	0x00000002
        /*0c04*/ 	.word	0x000001f0
        /*0c08*/ 	.short	0x010a
        /*0c0a*/ 	.byte	0xff
	.zero		1


	//   ....[176]....
        /*0c0c*/ 	.word	0x0000aa40
        /*0c10*/ 	.word	0x00000002
        /*0c14*/ 	.word	0x000001a0
        /*0c18*/ 	.short	0x010a
        /*0c1a*/ 	.byte	0xff
	.zero		1


	//   ....[177]....
        /*0c1c*/ 	.word	0x0000aa90
        /*0c20*/ 	.word	0x00000002
        /*0c24*/ 	.word	0x00000190
        /*0c28*/ 	.short	0x010a
        /*0c2a*/ 	.byte	0xff
	.zero		1


	//   ....[178]....
        /*0c2c*/ 	.word	0x0000aaf0
        /*0c30*/ 	.word	0x00000000
        /*0c34*/ 	.word	0x000001a0
        /*0c38*/ 	.short	0x010a
        /*0c3a*/ 	.byte	0xff
	.zero		1


	//   ....[179]....
        /*0c3c*/ 	.word	0x0000ab40
        /*0c40*/ 	.word	0x00000000
        /*0c44*/ 	.word	0x00000190
        /*0c48*/ 	.short	0x010a
        /*0c4a*/ 	.byte	0xff
	.zero		1


	//   ....[180]....
        /*0c4c*/ 	.word	0x0000aba0
        /*0c50*/ 	.word	0x00000003
        /*0c54*/ 	.word	0x000001d0
        /*0c58*/ 	.short	0x010a
        /*0c5a*/ 	.byte	0xff
	.zero		1


	//   ....[181]....
        /*0c5c*/ 	.word	0x0000ac00
        /*0c60*/ 	.word	0x00000000
        /*0c64*/ 	.word	0x00000000
        /*0c68*/ 	.short	0x010a
        /*0c6a*/ 	.byte	0xff
	.zero		1


	//   ....[182]....
        /*0c6c*/ 	.word	0x0000ac60
        /*0c70*/ 	.word	0x00000000
        /*0c74*/ 	.word	0x00000000
        /*0c78*/ 	.short	0x010a
        /*0c7a*/ 	.byte	0xff
	.zero		1


	//   ....[183]....
        /*0c7c*/ 	.word	0x0000acc0
        /*0c80*/ 	.word	0x00000000
        /*0c84*/ 	.word	0x00000000
        /*0c88*/ 	.short	0x010a
        /*0c8a*/ 	.byte	0xff
	.zero		1


	//   ....[184]....
        /*0c8c*/ 	.word	0x0000ad20
        /*0c90*/ 	.word	0x00000000
        /*0c94*/ 	.word	0x00000000
        /*0c98*/ 	.short	0x010a
        /*0c9a*/ 	.byte	0xff
	.zero		1


	//   ....[185]....
        /*0c9c*/ 	.word	0x0000ad80
        /*0ca0*/ 	.word	0x00000000
        /*0ca4*/ 	.word	0x00000000
        /*0ca8*/ 	.short	0x010a
        /*0caa*/ 	.byte	0xff
	.zero		1


	//   ....[186]....
        /*0cac*/ 	.word	0x0000add0
        /*0cb0*/ 	.word	0x00000008
        /*0cb4*/ 	.word	0x00000190
        /*0cb8*/ 	.short	0x010a
        /*0cba*/ 	.byte	0xff
	.zero		1


	//   ....[187]....
        /*0cbc*/ 	.word	0x0000ae30
        /*0cc0*/ 	.word	0x00000000
        /*0cc4*/ 	.word	0x00000188
        /*0cc8*/ 	.short	0x010a
        /*0cca*/ 	.byte	0xff
	.zero		1


	//   ....[188]....
        /*0ccc*/ 	.word	0x0000ae90
        /*0cd0*/ 	.word	0x00000005
        /*0cd4*/ 	.word	0x00000160
        /*0cd8*/ 	.short	0x010a
        /*0cda*/ 	.byte	0xff
	.zero		1


	//   ....[189]....
        /*0cdc*/ 	.word	0x0000aef0
        /*0ce0*/ 	.word	0x00000005
        /*0ce4*/ 	.word	0x00000168
        /*0ce8*/ 	.short	0x010a
        /*0cea*/ 	.byte	0xff
	.zero		1


	//   ....[190]....
        /*0cec*/ 	.word	0x0000af50
        /*0cf0*/ 	.word	0x00000005
        /*0cf4*/ 	.word	0x00000170
        /*0cf8*/ 	.short	0x010a
        /*0cfa*/ 	.byte	0xff
	.zero		1


	//   ....[191]....
        /*0cfc*/ 	.word	0x0000afb0
        /*0d00*/ 	.word	0x00000005
        /*0d04*/ 	.word	0x00000178
        /*0d08*/ 	.short	0x010a
        /*0d0a*/ 	.byte	0xff
	.zero		1


	//   ....[192]....
        /*0d0c*/ 	.word	0x0000b010
        /*0d10*/ 	.word	0x00000000
        /*0d14*/ 	.word	0x00000160
        /*0d18*/ 	.short	0x010a
        /*0d1a*/ 	.byte	0xff
	.zero		1


	//   ....[193]....
        /*0d1c*/ 	.word	0x0000b070
        /*0d20*/ 	.word	0x00000000
        /*0d24*/ 	.word	0x00000168
        /*0d28*/ 	.short	0x010a
        /*0d2a*/ 	.byte	0xff
	.zero		1


	//   ....[194]....
        /*0d2c*/ 	.word	0x0000b0d0
        /*0d30*/ 	.word	0x00000000
        /*0d34*/ 	.word	0x00000170
        /*0d38*/ 	.short	0x010a
        /*0d3a*/ 	.byte	0xff
	.zero		1


	//   ....[195]....
        /*0d3c*/ 	.word	0x0000b120
        /*0d40*/ 	.word	0x00000003
        /*0d44*/ 	.word	0x00000190
        /*0d48*/ 	.short	0x010a
        /*0d4a*/ 	.byte	0xff
	.zero		1


	//   ....[196]....
        /*0d4c*/ 	.word	0x0000b170
        /*0d50*/ 	.word	0x00000002
        /*0d54*/ 	.word	0x00000140
        /*0d58*/ 	.short	0x010a
        /*0d5a*/ 	.byte	0xff
	.zero		1


	//   ....[197]....
        /*0d5c*/ 	.word	0x0000b1c0
        /*0d60*/ 	.word	0x00000047
        /*0d64*/ 	.word	0x000001b0
        /*0d68*/ 	.short	0x010a
        /*0d6a*/ 	.byte	0xff
	.zero		1


	//   ....[198]....
        /*0d6c*/ 	.word	0x0000b210
        /*0d70*/ 	.word	0x00000070
        /*0d74*/ 	.word	0x00000140
        /*0d78*/ 	.short	0x010a
        /*0d7a*/ 	.byte	0xff
	.zero		1


	//   ....[199]....
        /*0d7c*/ 	.word	0x0000b260
        /*0d80*/ 	.word	0x00000070
        /*0d84*/ 	.word	0x00000140
        /*0d88*/ 	.short	0x010a
        /*0d8a*/ 	.byte	0xff
	.zero		1


	//   ....[200]....
        /*0d8c*/ 	.word	0x0000b2b0
        /*0d90*/ 	.word	0x00000066
        /*0d94*/ 	.word	0x00000140
        /*0d98*/ 	.short	0x010a
        /*0d9a*/ 	.byte	0xff
	.zero		1


	//----- nvinfo : EIATTR_NUM_MBARRIERS
	.align		4
.L_48:
        /*0d9c*/ 	.byte	0x03, 0x38
        /*0d9e*/ 	.short	0x0042


	//----- nvinfo : EIATTR_EXIT_INSTR_OFFSETS
	.align		4
        /*0da0*/ 	.byte	0x04, 0x1c
        /*0da2*/ 	.short	(.L_50 - .L_49)


	//   ....[0]....
.L_49:
        /*0da4*/ 	.word	0x00003420


	//   ....[1]....
        /*0da8*/ 	.word	0x00003930


	//   ....[2]....
        /*0dac*/ 	.word	0x00003990


	//   ....[3]....
        /*0db0*/ 	.word	0x000047c0


	//   ....[4]....
        /*0db4*/ 	.word	0x000059e0


	//   ....[5]....
        /*0db8*/ 	.word	0x00005a20


	//   ....[6]....
        /*0dbc*/ 	.word	0x0000a150


	//----- nvinfo : EIATTR_MAX_THREADS
	.align		4
.L_50:
        /*0dc0*/ 	.byte	0x04, 0x05
        /*0dc2*/ 	.short	(.L_52 - .L_51)
.L_51:
        /*0dc4*/ 	.word	0x00000100
        /*0dc8*/ 	.word	0x00000001
        /*0dcc*/ 	.word	0x00000001


	//----- nvinfo : EIATTR_CRS_STACK_SIZE
	.align		4
.L_52:
        /*0dd0*/ 	.byte	0x04, 0x1e
        /*0dd2*/ 	.short	(.L_54 - .L_53)
.L_53:
        /*0dd4*/ 	.word	0x00000000


	//----- nvinfo : EIATTR_CBANK_PARAM_SIZE
	.align		4
.L_54:
        /*0dd8*/ 	.byte	0x03, 0x19
        /*0dda*/ 	.short	0x0800


	//----- nvinfo : EIATTR_PARAM_CBANK
	.align		4
        /*0ddc*/ 	.byte	0x04, 0x0a
        /*0dde*/ 	.short	(.L_56 - .L_55)
	.align		4
.L_55:
        /*0de0*/ 	.word	index@(.nv.constant0._ZN7cutlass13device_kernelINS_4gemm6kernel13GemmUniversalIN4cute5tupleIJiiiiEEENS1_10collective13CollectiveMmaINS1_35MainloopSm100TmaUmmaWarpSpecializedILi20ELi2ELi4ENS5_IJNS4_1CILi2EEENSA_ILi1EEESC_EEEEENS5_IJNSA_ILi64EEENSA_ILi256EEENSA_ILi32EEEEEENS_12float_e5m2_tENS5_IJlSC_lEEESJ_SK_NS4_8TiledMMAINS4_8MMA_AtomIJNS4_10MMA_TraitsINS4_19SM100_MMA_F8F6F4_SSEJSJ_SJ_fSF_SG_NS4_17integral_constantINS4_4UMMA5MajorELSR_0EEESS_NSP_INSQ_7ScaleInELST_0EEESU_EEEEEENS4_6LayoutINS5_IJSC_SC_SC_EEENS5_IJNSA_ILi0EEESZ_SZ_EEEEENS5_IJNS4_10UnderscoreES12_S12_EEEEENS4_13SM90_TMA_LOADENS4_14ComposedLayoutINS4_7SwizzleILi1ELi4ELi3EEENS4_18smem_ptr_flag_bitsILi8EEENSX_INS5_IJNSA_ILi8EEESH_EEENS5_IJSH_SC_EEEEEEEvNS4_8identityENS4_23SM90_TMA_LOAD_MULTICASTES1F_vS1G_EENS_8epilogue10collective18CollectiveEpilogueINS1J_23Sm100TmaWarpSpecializedILi4ELi2ELi32ELb0ELb0EEEJSI_NS5_IJNSX_ISF_SC_EES1O_EEESJ_SK_SJ_SK_NS1J_6fusion15FusionCallbacksIS1N_NS1Q_17LinearCombinationISJ_fSJ_fLNS_15FloatRoundStyleE2EEESI_S1P_JEEENS4_5SM1004TMEM4LOAD26SM100_TMEM_LOAD_16dp32b32xES15_NS16_INS17_ILi2ELi4ELi3EEES1A_NSX_INS5_IJS1B_SF_EEENS5_IJSF_SC_EEEEEEENS4_39AutoVectorizingCopyWithAssumedAlignmentILi128EEENS4_14SM90_TMA_STOREES24_S26_S26_EEEvvEEEEvNT_6ParamsE)
        /*0de4*/ 	.short	0x0380
        /*0de6*/ 	.short	0x0800


	//----- nvinfo : EIATTR_SW_WAR
	.align		4
.L_56:
        /*0de8*/ 	.byte	0x04, 0x36
        /*0dea*/ 	.short	(.L_58 - .L_57)
.L_57:
        /*0dec*/ 	.word	0x00000008
.L_58:


//--------------------- .nv.callgraph             --------------------------
	.section	.nv.callgraph,"",@"SHT_CUDA_CALLGRAPH"
	.align	4
	.sectionentsize	8
	.align		4
        /*0000*/ 	.word	0x00000000
	.align		4
        /*0004*/ 	.word	0xffffffff
	.align		4
        /*0008*/ 	.word	index@(_ZN7cutlass13device_kernelINS_4gemm6kernel13GemmUniversalIN4cute5tupleIJiiiiEEENS1_10collective13CollectiveMmaINS1_35MainloopSm100TmaUmmaWarpSpecializedILi20ELi2ELi4ENS5_IJNS4_1CILi2EEENSA_ILi1EEESC_EEEEENS5_IJNSA_ILi64EEENSA_ILi256EEENSA_ILi32EEEEEENS_12float_e5m2_tENS5_IJlSC_lEEESJ_SK_NS4_8TiledMMAINS4_8MMA_AtomIJNS4_10MMA_TraitsINS4_19SM100_MMA_F8F6F4_SSEJSJ_SJ_fSF_SG_NS4_17integral_constantINS4_4UMMA5MajorELSR_0EEESS_NSP_INSQ_7ScaleInELST_0EEESU_EEEEEENS4_6LayoutINS5_IJSC_SC_SC_EEENS5_IJNSA_ILi0EEESZ_SZ_EEEEENS5_IJNS4_10UnderscoreES12_S12_EEEEENS4_13SM90_TMA_LOADENS4_14ComposedLayoutINS4_7SwizzleILi1ELi4ELi3EEENS4_18smem_ptr_flag_bitsILi8EEENSX_INS5_IJNSA_ILi8EEESH_EEENS5_IJSH_SC_EEEEEEEvNS4_8identityENS4_23SM90_TMA_LOAD_MULTICASTES1F_vS1G_EENS_8epilogue10collective18CollectiveEpilogueINS1J_23Sm100TmaWarpSpecializedILi4ELi2ELi32ELb0ELb0EEEJSI_NS5_IJNSX_ISF_SC_EES1O_EEESJ_SK_SJ_SK_NS1J_6fusion15FusionCallbacksIS1N_NS1Q_17LinearCombinationISJ_fSJ_fLNS_15FloatRoundStyleE2EEESI_S1P_JEEENS4_5SM1004TMEM4LOAD26SM100_TMEM_LOAD_16dp32b32xES15_NS16_INS17_ILi2ELi4ELi3EEES1A_NSX_INS5_IJS1B_SF_EEENS5_IJSF_SC_EEEEEEENS4_39AutoVectorizingCopyWithAssumedAlignmentILi128EEENS4_14SM90_TMA_STOREES24_S26_S26_EEEvvEEEEvNT_6ParamsE)
	.align		4
        /*000c*/ 	.word	index@(__assertfail)
	.align		4
        /*0010*/ 	.word	0x00000000
	.align		4
        /*0014*/ 	.word	0xfffffffe
	.align		4
        /*0018*/ 	.word	0x00000000
	.align		4
        /*001c*/ 	.word	0xfffffffd
	.align		4
        /*0020*/ 	.word	0x00000000
	.align		4
        /*0024*/ 	.word	0xfffffffc


//--------------------- .nv.constant4             --------------------------
	.section	.nv.constant4,"a",@progbits
	.align	8
	.align		8
.nv.constant4:
        /*0000*/ 	.dword	__assertfail
	.align		8
        /*0008*/ 	.dword	__unnamed_1
	.align		8
        /*0010*/ 	.dword	__unnamed_2
	.align		8
        /*0018*/ 	.dword	__unnamed_3
	.align		8
        /*0020*/ 	.dword	_ZN39_INTERNAL_f1dcefb7_4_k_cu_f49a8fa4_99504cuda3std3__45__cpo5beginE
	.align		8
        /*0028*/ 	.dword	_ZN39_INTERNAL_f1dcefb7_4_k_cu_f49a8fa4_99504cuda3std3__45__cpo3endE
	.align		8
        /*0030*/ 	.dword	_ZN39_INTERNAL_f1dcefb7_4_k_cu_f49a8fa4_99504cuda3std3__45__cpo6cbeginE
	.align		8
        /*0038*/ 	.dword	_ZN39_INTERNAL_f1dcefb7_4_k_cu_f49a8fa4_99504cuda3std3__45__cpo4cendE
	.align		8
        /*0040*/ 	.dword	_ZN39_INTERNAL_f1dcefb7_4_k_cu_f49a8fa4_99504cuda3std3__441_GLOBAL__N__f1dcefb7_4_k_cu_f49a8fa4_99506ignoreE
	.align		8
        /*0048*/ 	.dword	_ZN39_INTERNAL_f1dcefb7_4_k_cu_f49a8fa4_99504cuda3std3__419piecewise_constructE
	.align		8
        /*0050*/ 	.dword	_ZN39_INTERNAL_f1dcefb7_4_k_cu_f49a8fa4_99504cuda3std3__48in_placeE
	.align		8
        /*0058*/ 	.dword	_ZN39_INTERNAL_f1dcefb7_4_k_cu_f49a8fa4_99504cuda3std6ranges3__45__cpo4swapE
	.align		8
        /*0060*/ 	.dword	_ZN39_INTERNAL_f1dcefb7_4_k_cu_f49a8fa4_99504cuda3std6ranges3__45__cpo9iter_moveE
	.align		8
        /*0068*/ 	.dword	_ZN39_INTERNAL_f1dcefb7_4_k_cu_f49a8fa4_99504cute7productE
	.align		8
        /*0070*/ 	.dword	_ZN39_INTERNAL_f1dcefb7_4_k_cu_f49a8fa4_99504cute1_E
	.align		8
        /*0078*/ 	.dword	$str$25
	.align		8
        /*0080*/ 	.dword	$str$26
	.align		8
        /*0088*/ 	.dword	$str$27
	.align		8
        /*0090*/ 	.dword	$str$28


//--------------------- .text._ZN7cutlass13device_kernelINS_4gemm6kernel13GemmUniversalIN4cute5tupleIJiiiiEEENS1_10collective13CollectiveMmaINS1_35MainloopSm100TmaUmmaWarpSpecializedILi20ELi2ELi4ENS5_IJNS4_1CILi2EEENSA_ILi1EEESC_EEEEENS5_IJNSA_ILi64EEENSA_ILi256EEENSA_ILi32EEEEEENS_12float_e5m2_tENS5_IJlSC_lEEESJ_SK_NS4_8TiledMMAINS4_8MMA_AtomIJNS4_10MMA_TraitsINS4_19SM100_MMA_F8F6F4_SSEJSJ_SJ_fSF_SG_NS4_17integral_constantINS4_4UMMA5MajorELSR_0EEESS_NSP_INSQ_7ScaleInELST_0EEESU_EEEEEENS4_6LayoutINS5_IJSC_SC_SC_EEENS5_IJNSA_ILi0EEESZ_SZ_EEEEENS5_IJNS4_10UnderscoreES12_S12_EEEEENS4_13SM90_TMA_LOADENS4_14ComposedLayoutINS4_7SwizzleILi1ELi4ELi3EEENS4_18smem_ptr_flag_bitsILi8EEENSX_INS5_IJNSA_ILi8EEESH_EEENS5_IJSH_SC_EEEEEEEvNS4_8identityENS4_23SM90_TMA_LOAD_MULTICASTES1F_vS1G_EENS_8epilogue10collective18CollectiveEpilogueINS1J_23Sm100TmaWarpSpecializedILi4ELi2ELi32ELb0ELb0EEEJSI_NS5_IJNSX_ISF_SC_EES1O_EEESJ_SK_SJ_SK_NS1J_6fusion15FusionCallbacksIS1N_NS1Q_17LinearCombinationISJ_fSJ_fLNS_15FloatRoundStyleE2EEESI_S1P_JEEENS4_5SM1004TMEM4LOAD26SM100_TMEM_LOAD_16dp32b32xES15_NS16_INS17_ILi2ELi4ELi3EEES1A_NSX_INS5_IJS1B_SF_EEENS5_IJSF_SC_EEEEEEENS4_39AutoVectorizingCopyWithAssumedAlignmentILi128EEENS4_14SM90_TMA_STOREES24_S26_S26_EEEvvEEEEvNT_6ParamsE --------------------------
	.section	.text._ZN7cutlass13device_kernelINS_4gemm6kernel13GemmUniversalIN4cute5tupleIJiiiiEEENS1_10collective13CollectiveMmaINS1_35MainloopSm100TmaUmmaWarpSpecializedILi20ELi2ELi4ENS5_IJNS4_1CILi2EEENSA_ILi1EEESC_EEEEENS5_IJNSA_ILi64EEENSA_ILi256EEENSA_ILi32EEEEEENS_12float_e5m2_tENS5_IJlSC_lEEESJ_SK_NS4_8TiledMMAINS4_8MMA_AtomIJNS4_10MMA_TraitsINS4_19SM100_MMA_F8F6F4_SSEJSJ_SJ_fSF_SG_NS4_17integral_constantINS4_4UMMA5MajorELSR_0EEESS_NSP_INSQ_7ScaleInELST_0EEESU_EEEEEENS4_6LayoutINS5_IJSC_SC_SC_EEENS5_IJNSA_ILi0EEESZ_SZ_EEEEENS5_IJNS4_10UnderscoreES12_S12_EEEEENS4_13SM90_TMA_LOADENS4_14ComposedLayoutINS4_7SwizzleILi1ELi4ELi3EEENS4_18smem_ptr_flag_bitsILi8EEENSX_INS5_IJNSA_ILi8EEESH_EEENS5_IJSH_SC_EEEEEEEvNS4_8identityENS4_23SM90_TMA_LOAD_MULTICASTES1F_vS1G_EENS_8epilogue10collective18CollectiveEpilogueINS1J_23Sm100TmaWarpSpecializedILi4ELi2ELi32ELb0ELb0EEEJSI_NS5_IJNSX_ISF_SC_EES1O_EEESJ_SK_SJ_SK_NS1J_6fusion15FusionCallbacksIS1N_NS1Q_17LinearCombinationISJ_fSJ_fLNS_15FloatRoundStyleE2EEESI_S1P_JEEENS4_5SM1004TMEM4LOAD26SM100_TMEM_LOAD_16dp32b32xES15_NS16_INS17_ILi2ELi4ELi3EEES1A_NSX_INS5_IJS1B_SF_EEENS5_IJSF_SC_EEEEEEENS4_39AutoVectorizingCopyWithAssumedAlignmentILi128EEENS4_14SM90_TMA_STOREES24_S26_S26_EEEvvEEEEvNT_6ParamsE,"ax",@progbits
	.align	128
.text._ZN7cutlass13device_kernelINS_4gemm6kernel13GemmUniversalIN4cute5tupleIJiiiiEEENS1_10collective13CollectiveMmaINS1_35MainloopSm100TmaUmmaWarpSpecializedILi20ELi2ELi4ENS5_IJNS4_1CILi2EEENSA_ILi1EEESC_EEEEENS5_IJNSA_ILi64EEENSA_ILi256EEENSA_ILi32EEEEEENS_12float_e5m2_tENS5_IJlSC_lEEESJ_SK_NS4_8TiledMMAINS4_8MMA_AtomIJNS4_10MMA_TraitsINS4_19SM100_MMA_F8F6F4_SSEJSJ_SJ_fSF_SG_NS4_17integral_constantINS4_4UMMA5MajorELSR_0EEESS_NSP_INSQ_7ScaleInELST_0EEESU_EEEEEENS4_6LayoutINS5_IJSC_SC_SC_EEENS5_IJNSA_ILi0EEESZ_SZ_EEEEENS5_IJNS4_10UnderscoreES12_S12_EEEEENS4_13SM90_TMA_LOADENS4_14ComposedLayoutINS4_7SwizzleILi1ELi4ELi3EEENS4_18smem_ptr_flag_bitsILi8EEENSX_INS5_IJNSA_ILi8EEESH_EEENS5_IJSH_SC_EEEEEEEvNS4_8identityENS4_23SM90_TMA_LOAD_MULTICASTES1F_vS1G_EENS_8epilogue10collective18CollectiveEpilogueINS1J_23Sm100TmaWarpSpecializedILi4ELi2ELi32ELb0ELb0EEEJSI_NS5_IJNSX_ISF_SC_EES1O_EEESJ_SK_SJ_SK_NS1J_6fusion15FusionCallbacksIS1N_NS1Q_17LinearCombinationISJ_fSJ_fLNS_15FloatRoundStyleE2EEESI_S1P_JEEENS4_5SM1004TMEM4LOAD26SM100_TMEM_LOAD_16dp32b32xES15_NS16_INS17_ILi2ELi4ELi3EEES1A_NSX_INS5_IJS1B_SF_EEENS5_IJSF_SC_EEEEEEENS4_39AutoVectorizingCopyWithAssumedAlignmentILi128EEENS4_14SM90_TMA_STOREES24_S26_S26_EEEvvEEEEvNT_6ParamsE:
        .type           _ZN7cutlass13device_kernelINS_4gemm6kernel13GemmUniversalIN4cute5tupleIJiiiiEEENS1_10collective13CollectiveMmaINS1_35MainloopSm100TmaUmmaWarpSpecializedILi20ELi2ELi4ENS5_IJNS4_1CILi2EEENSA_ILi1EEESC_EEEEENS5_IJNSA_ILi64EEENSA_ILi256EEENSA_ILi32EEEEEENS_12float_e5m2_tENS5_IJlSC_lEEESJ_SK_NS4_8TiledMMAINS4_8MMA_AtomIJNS4_10MMA_TraitsINS4_19SM100_MMA_F8F6F4_SSEJSJ_SJ_fSF_SG_NS4_17integral_constantINS4_4UMMA5MajorELSR_0EEESS_NSP_INSQ_7ScaleInELST_0EEESU_EEEEEENS4_6LayoutINS5_IJSC_SC_SC_EEENS5_IJNSA_ILi0EEESZ_SZ_EEEEENS5_IJNS4_10UnderscoreES12_S12_EEEEENS4_13SM90_TMA_LOADENS4_14ComposedLayoutINS4_7SwizzleILi1ELi4ELi3EEENS4_18smem_ptr_flag_bitsILi8EEENSX_INS5_IJNSA_ILi8EEESH_EEENS5_IJSH_SC_EEEEEEEvNS4_8identityENS4_23SM90_TMA_LOAD_MULTICASTES1F_vS1G_EENS_8epilogue10collective18CollectiveEpilogueINS1J_23Sm100TmaWarpSpecializedILi4ELi2ELi32ELb0ELb0EEEJSI_NS5_IJNSX_ISF_SC_EES1O_EEESJ_SK_SJ_SK_NS1J_6fusion15FusionCallbacksIS1N_NS1Q_17LinearCombinationISJ_fSJ_fLNS_15FloatRoundStyleE2EEESI_S1P_JEEENS4_5SM1004TMEM4LOAD26SM100_TMEM_LOAD_16dp32b32xES15_NS16_INS17_ILi2ELi4ELi3EEES1A_NSX_INS5_IJS1B_SF_EEENS5_IJSF_SC_EEEEEEENS4_39AutoVectorizingCopyWithAssumedAlignmentILi128EEENS4_14SM90_TMA_STOREES24_S26_S26_EEEvvEEEEvNT_6ParamsE,@function
        .size           _ZN7cutlass13device_kernelINS_4gemm6kernel13GemmUniversalIN4cute5tupleIJiiiiEEENS1_10collective13CollectiveMmaINS1_35MainloopSm100TmaUmmaWarpSpecializedILi20ELi2ELi4ENS5_IJNS4_1CILi2EEENSA_ILi1EEESC_EEEEENS5_IJNSA_ILi64EEENSA_ILi256EEENSA_ILi32EEEEEENS_12float_e5m2_tENS5_IJlSC_lEEESJ_SK_NS4_8TiledMMAINS4_8MMA_AtomIJNS4_10MMA_TraitsINS4_19SM100_MMA_F8F6F4_SSEJSJ_SJ_fSF_SG_NS4_17integral_constantINS4_4UMMA5MajorELSR_0EEESS_NSP_INSQ_7ScaleInELST_0EEESU_EEEEEENS4_6LayoutINS5_IJSC_SC_SC_EEENS5_IJNSA_ILi0EEESZ_SZ_EEEEENS5_IJNS4_10UnderscoreES12_S12_EEEEENS4_13SM90_TMA_LOADENS4_14ComposedLayoutINS4_7SwizzleILi1ELi4ELi3EEENS4_18smem_ptr_flag_bitsILi8EEENSX_INS5_IJNSA_ILi8EEESH_EEENS5_IJSH_SC_EEEEEEEvNS4_8identityENS4_23SM90_TMA_LOAD_MULTICASTES1F_vS1G_EENS_8epilogue10collective18CollectiveEpilogueINS1J_23Sm100TmaWarpSpecializedILi4ELi2ELi32ELb0ELb0EEEJSI_NS5_IJNSX_ISF_SC_EES1O_EEESJ_SK_SJ_SK_NS1J_6fusion15FusionCallbacksIS1N_NS1Q_17LinearCombinationISJ_fSJ_fLNS_15FloatRoundStyleE2EEESI_S1P_JEEENS4_5SM1004TMEM4LOAD26SM100_TMEM_LOAD_16dp32b32xES15_NS16_INS17_ILi2ELi4ELi3EEES1A_NSX_INS5_IJS1B_SF_EEENS5_IJSF_SC_EEEEEEENS4_39AutoVectorizingCopyWithAssumedAlignmentILi128EEENS4_14SM90_TMA_STOREES24_S26_S26_EEEvvEEEEvNT_6ParamsE,(.L_x_226 - _ZN7cutlass13device_kernelINS_4gemm6kernel13GemmUniversalIN4cute5tupleIJiiiiEEENS1_10collective13CollectiveMmaINS1_35MainloopSm100TmaUmmaWarpSpecializedILi20ELi2ELi4ENS5_IJNS4_1CILi2EEENSA_ILi1EEESC_EEEEENS5_IJNSA_ILi64EEENSA_ILi256EEENSA_ILi32EEEEEENS_12float_e5m2_tENS5_IJlSC_lEEESJ_SK_NS4_8TiledMMAINS4_8MMA_AtomIJNS4_10MMA_TraitsINS4_19SM100_MMA_F8F6F4_SSEJSJ_SJ_fSF_SG_NS4_17integral_constantINS4_4UMMA5MajorELSR_0EEESS_NSP_INSQ_7ScaleInELST_0EEESU_EEEEEENS4_6LayoutINS5_IJSC_SC_SC_EEENS5_IJNSA_ILi0EEESZ_SZ_EEEEENS5_IJNS4_10UnderscoreES12_S12_EEEEENS4_13SM90_TMA_LOADENS4_14ComposedLayoutINS4_7SwizzleILi1ELi4ELi3EEENS4_18smem_ptr_flag_bitsILi8EEENSX_INS5_IJNSA_ILi8EEESH_EEENS5_IJSH_SC_EEEEEEEvNS4_8identityENS4_23SM90_TMA_LOAD_MULTICASTES1F_vS1G_EENS_8epilogue10collective18CollectiveEpilogueINS1J_23Sm100TmaWarpSpecializedILi4ELi2ELi32ELb0ELb0EEEJSI_NS5_IJNSX_ISF_SC_EES1O_EEESJ_SK_SJ_SK_NS1J_6fusion15FusionCallbacksIS1N_NS1Q_17LinearCombinationISJ_fSJ_fLNS_15FloatRoundStyleE2EEESI_S1P_JEEENS4_5SM1004TMEM4LOAD26SM100_TMEM_LOAD_16dp32b32xES15_NS16_INS17_ILi2ELi4ELi3EEES1A_NSX_INS5_IJS1B_SF_EEENS5_IJSF_SC_EEEEEEENS4_39AutoVectorizingCopyWithAssumedAlignmentILi128EEENS4_14SM90_TMA_STOREES24_S26_S26_EEEvvEEEEvNT_6ParamsE)
        .other          _ZN7cutlass13device_kernelINS_4gemm6kernel13GemmUniversalIN4cute5tupleIJiiiiEEENS1_10collective13CollectiveMmaINS1_35MainloopSm100TmaUmmaWarpSpecializedILi20ELi2ELi4ENS5_IJNS4_1CILi2EEENSA_ILi1EEESC_EEEEENS5_IJNSA_ILi64EEENSA_ILi256EEENSA_ILi32EEEEEENS_12float_e5m2_tENS5_IJlSC_lEEESJ_SK_NS4_8TiledMMAINS4_8MMA_AtomIJNS4_10MMA_TraitsINS4_19SM100_MMA_F8F6F4_SSEJSJ_SJ_fSF_SG_NS4_17integral_constantINS4_4UMMA5MajorELSR_0EEESS_NSP_INSQ_7ScaleInELST_0EEESU_EEEEEENS4_6LayoutINS5_IJSC_SC_SC_EEENS5_IJNSA_ILi0EEESZ_SZ_EEEEENS5_IJNS4_10UnderscoreES12_S12_EEEEENS4_13SM90_TMA_LOADENS4_14ComposedLayoutINS4_7SwizzleILi1ELi4ELi3EEENS4_18smem_ptr_flag_bitsILi8EEENSX_INS5_IJNSA_ILi8EEESH_EEENS5_IJSH_SC_EEEEEEEvNS4_8identityENS4_23SM90_TMA_LOAD_MULTICASTES1F_vS1G_EENS_8epilogue10collective18CollectiveEpilogueINS1J_23Sm100TmaWarpSpecializedILi4ELi2ELi32ELb0ELb0EEEJSI_NS5_IJNSX_ISF_SC_EES1O_EEESJ_SK_SJ_SK_NS1J_6fusion15FusionCallbacksIS1N_NS1Q_17LinearCombinationISJ_fSJ_fLNS_15FloatRoundStyleE2EEESI_S1P_JEEENS4_5SM1004TMEM4LOAD26SM100_TMEM_LOAD_16dp32b32xES15_NS16_INS17_ILi2ELi4ELi3EEES1A_NSX_INS5_IJS1B_SF_EEENS5_IJSF_SC_EEEEEEENS4_39AutoVectorizingCopyWithAssumedAlignmentILi128EEENS4_14SM90_TMA_STOREES24_S26_S26_EEEvvEEEEvNT_6ParamsE,@"STO_CUDA_ENTRY STV_DEFAULT"
_ZN7cutlass13device_kernelINS_4gemm6kernel13GemmUniversalIN4cute5tupleIJiiiiEEENS1_10collective13CollectiveMmaINS1_35MainloopSm100TmaUmmaWarpSpecializedILi20ELi2ELi4ENS5_IJNS4_1CILi2EEENSA_ILi1EEESC_EEEEENS5_IJNSA_ILi64EEENSA_ILi256EEENSA_ILi32EEEEEENS_12float_e5m2_tENS5_IJlSC_lEEESJ_SK_NS4_8TiledMMAINS4_8MMA_AtomIJNS4_10MMA_TraitsINS4_19SM100_MMA_F8F6F4_SSEJSJ_SJ_fSF_SG_NS4_17integral_constantINS4_4UMMA5MajorELSR_0EEESS_NSP_INSQ_7ScaleInELST_0EEESU_EEEEEENS4_6LayoutINS5_IJSC_SC_SC_EEENS5_IJNSA_ILi0EEESZ_SZ_EEEEENS5_IJNS4_10UnderscoreES12_S12_EEEEENS4_13SM90_TMA_LOADENS4_14ComposedLayoutINS4_7SwizzleILi1ELi4ELi3EEENS4_18smem_ptr_flag_bitsILi8EEENSX_INS5_IJNSA_ILi8EEESH_EEENS5_IJSH_SC_EEEEEEEvNS4_8identityENS4_23SM90_TMA_LOAD_MULTICASTES1F_vS1G_EENS_8epilogue10collective18CollectiveEpilogueINS1J_23Sm100TmaWarpSpecializedILi4ELi2ELi32ELb0ELb0EEEJSI_NS5_IJNSX_ISF_SC_EES1O_EEESJ_SK_SJ_SK_NS1J_6fusion15FusionCallbacksIS1N_NS1Q_17LinearCombinationISJ_fSJ_fLNS_15FloatRoundStyleE2EEESI_S1P_JEEENS4_5SM1004TMEM4LOAD26SM100_TMEM_LOAD_16dp32b32xES15_NS16_INS17_ILi2ELi4ELi3EEES1A_NSX_INS5_IJS1B_SF_EEENS5_IJSF_SC_EEEEEEENS4_39AutoVectorizingCopyWithAssumedAlignmentILi128EEENS4_14SM90_TMA_STOREES24_S26_S26_EEEvvEEEEvNT_6ParamsE:
[----:B------:R-:W1:Y:S01]  /*0000*/  LDC R1, c[0x0][0x37c] ;  /* 0x0000df00ff017b82 */ /* 0x000e620000000800 */
[----:B------:R-:W2:Y:S01]  /*0010*/  S2R R95, SR_TID.X ;  /* 0x00000000005f7919 */ /* 0x000ea20000002100 */
[----:B------:R-:W3:Y:S01]  /*0020*/  LDCU.64 UR8, c[0x0][0x890] ;  /* 0x00011200ff0877ac */ /* 0x000ee20008000a00 */
[----:B------:R-:W-:Y:S02]  /*0030*/  PRMT R85, RZ, 0x7610, R85 ;  /* 0x00007610ff557816 */ /* 0x000fe40000000055 */
[----:B------:R-:W-:Y:S01]  /*0040*/  ELECT P3, URZ, PT ;  /* 0x0000000000ff782f */ /* 0x000fe20003860000 */
[----:B---3--:R-:W-:-:S04]  /*0050*/  UISETP.NE.U32.AND UP0, UPT, UR8, URZ, UPT ;  /* 0x000000ff0800728c */ /* 0x008fc8000bf05070 */
[----:B------:R-:W-:Y:S01]  /*0060*/  UISETP.NE.AND.EX UP0, UPT, UR9, URZ, UPT, UP0 ;  /* 0x000000ff0900728c */ /* 0x000fe2000bf05300 */
[----:B--2---:R-:W-:-:S05]  /*0070*/  SHF.R.U32.HI R86, RZ, 0x5, R95 ;  /* 0x00000005ff567819 */ /* 0x004fca000001165f */
[----:B------:R-:W2:Y:S02]  /*0080*/  SHFL.IDX PT, R0, R86, RZ, 0x1f ;  /* 0x00001fff56007589 */ /* 0x000ea400000e0000 */
[----:B--2---:R-:W-:Y:S01]  /*0090*/  R2UR UR18, R0 ;  /* 0x00000000001272ca */ /* 0x004fe200000e0000 */
[----:B-1----:R-:W-:-:S14]  /*00a0*/  BRA.U UP0, `(.L_x_0) ;  /* 0x0000000100307547 */ /* 0x002fdc000b800000 */
[----:B------:R-:W1:Y:S02]  /*00b0*/  LDCU.64 UR4, c[0x0][0x888] ;  /* 0x00011100ff0477ac */ /* 0x000e640008000a00 */
[----:B-1----:R-:W-:-:S04]  /*00c0*/  UISETP.NE.U32.AND UP0, UPT, UR4, URZ, UPT ;  /* 0x000000ff0400728c */ /* 0x002fc8000bf05070 */
[----:B------:R-:W-:-:S09]  /*00d0*/  UISETP.NE.AND.EX UP0, UPT, UR5, URZ, UPT, UP0 ;  /* 0x000000ff0500728c */ /* 0x000fd2000bf05300 */
[----:B------:R-:W-:Y:S05]  /*00e0*/  BRA.U !UP0, `(.L_x_1) ;  /* 0x0000000108147547 */ /* 0x000fea000b800000 */
[----:B------:R-:W1:Y:S01]  /*00f0*/  LDC.64 R2, c[0x0][0x888] ;  /* 0x00022200ff027b82 */ /* 0x000e620000000a00 */
[----:B------:R-:W1:Y:S02]  /*0100*/  LDCU.64 UR4, c[0x0][0x358] ;  /* 0x00006b00ff0477ac */ /* 0x000e640008000a00 */
[----:B-1----:R1:W5:Y:S01]  /*0110*/  LDG.E R41, desc[UR4][R2.64] ;  /* 0x0000000402297981 */ /* 0x002362000c1e1900 */
[----:B------:R-:W-:Y:S01]  /*0120*/  HFMA2 R85, -RZ, RZ, 0, 5.9604644775390625e-08 ;  /* 0x00000001ff557431 */ /* 0x000fe200000001ff */
[----:B------:R-:W-:Y:S05]  /*0130*/  BRA `(.L_x_0) ;  /* 0x00000000000c7947 */ /* 0x000fea0003800000 */
.L_x_1:
[----:B------:R-:W1:Y:S01]  /*0140*/  LDCU UR4, c[0x0][0x880] ;  /* 0x00011000ff0477ac */ /* 0x000e620008000800 */
[----:B------:R-:W-:Y:S01]  /*0150*/  HFMA2 R85, -RZ, RZ, 0, 5.9604644775390625e-08 ;  /* 0x00000001ff557431 */ /* 0x000fe200000001ff */
[----:B-1----:R-:W-:-:S07]  /*0160*/  MOV R41, UR4 ;  /* 0x0000000400297c02 */ /* 0x002fce0008000f00 */
.L_x_0:
[----:B------:R-:W2:Y:S02]  /*0170*/  LDCU.64 UR4, c[0x0][0x8b0] ;  /* 0x00011600ff0477ac */ /* 0x000ea40008000a00 */
[----:B--2---:R-:W-:-:S04]  /*0180*/  UISETP.NE.U32.AND UP0, UPT, UR4, URZ, UPT ;  /* 0x000000ff0400728c */ /* 0x004fc8000bf05070 */
[----:B------:R-:W-:-:S09]  /*0190*/  UISETP.NE.AND.EX UP0, UPT, UR5, URZ, UPT, UP0 ;  /* 0x000000ff0500728c */ /* 0x000fd2000bf05300 */
[----:B------:R-:W-:Y:S05]  /*01a0*/  BRA.U UP0, `(.L_x_2) ;  /* 0x0000000100287547 */ /* 0x000fea000b800000 */
[----:B------:R-:W2:Y:S02]  /*01b0*/  LDCU.64 UR4, c[0x0][0x8a8] ;  /* 0x00011500ff0477ac */ /* 0x000ea40008000a00 */
[----:B--2---:R-:W-:-:S04]  /*01c0*/  UISETP.NE.U32.AND UP0, UPT, UR4, URZ, UPT ;  /* 0x000000ff0400728c */ /* 0x004fc8000bf05070 */
[----:B------:R-:W-:-:S09]  /*01d0*/  UISETP.NE.AND.EX UP0, UPT, UR5, URZ, UPT, UP0 ;  /* 0x000000ff0500728c */ /* 0x000fd2000bf05300 */
[----:B------:R-:W-:Y:S05]  /*01e0*/  BRA.U !UP0, `(.L_x_3) ;  /* 0x0000000108107547 */ /* 0x000fea000b800000 */
[----:B------:R-:W2:Y:S01]  /*01f0*/  LDC.64 R38, c[0x0][0x8a8] ;  /* 0x00022a00ff267b82 */ /* 0x000ea20000000a00 */
[----:B------:R-:W2:Y:S02]  /*0200*/  LDCU.64 UR4, c[0x0][0x358] ;  /* 0x00006b00ff0477ac */ /* 0x000ea40008000a00 */
[----:B--2---:R2:W5:Y:S01]  /*0210*/  LDG.E R38, desc[UR4][R38.64] ;  /* 0x0000000426267981 */ /* 0x004562000c1e1900 */
[----:B------:R-:W-:Y:S05]  /*0220*/  BRA `(.L_x_2) ;  /* 0x0000000000087947 */ /* 0x000fea0003800000 */
.L_x_3:
[----:B------:R-:W2:Y:S02]  /*0230*/  LDCU UR4, c[0x0][0x8a0] ;  /* 0x00011400ff0477ac */ /* 0x000ea40008000800 */
[----:B--2---:R-:W-:Y:S02]  /*0240*/  MOV R38, UR4 ;  /* 0x0000000400267c02 */ /* 0x004fe40008000f00 */
.L_x_2:
[----:B------:R-:W-:Y:S01]  /*0250*/  IMAD.U32 R0, RZ, RZ, UR18 ;  /* 0x00000012ff007e24 */ /* 0x000fe2000f8e00ff */
[----:B------:R-:W-:Y:S04]  /*0260*/  BSSY.RECONVERGENT B0, `(.L_x_4) ;  /* 0x000000c000007945 */ /* 0x000fe80003800200 */
[C---:B------:R-:W-:Y:S02]  /*0270*/  ISETP.NE.OR P1, PT, R0.reuse, 0x1, !P3 ;  /* 0x000000010000780c */ /* 0x040fe40005f25670 */
[----:B------:R-:W-:-:S11]  /*0280*/  ISETP.NE.OR P0, PT, R0, 0x3, !P3 ;  /* 0x000000030000780c */ /* 0x000fd60005f05670 */
[----:B------:R-:W-:Y:S05]  /*0290*/  @P1 BRA `(.L_x_5) ;  /* 0x0000000000201947 */ /* 0x000fea0003800000 */
[----:B------:R-:W3:Y:S02]  /*02a0*/  LDCU.64 UR4, c[0x0][0x348] ;  /* 0x00006900ff0477ac */ /* 0x000ee40008000a00 */
[----:B---3--:R-:W-:Y:S02]  /*02b0*/  UIADD3 UR6, UP1, UPT, UR4, 0x80, URZ ;  /* 0x0000008004067890 */ /* 0x008fe4000ff3e0ff */
[----:B------:R-:W-:Y:S02]  /*02c0*/  UIADD3 UR4, UP0, UPT, UR4, 0x180, URZ ;  /* 0x0000018004047890 */ /* 0x000fe4000ff1e0ff */
[----:B------:R-:W-:Y:S02]  /*02d0*/  UIADD3.X UR7, UPT, UPT, URZ, UR5, URZ, UP1, !UPT ;  /* 0x00000005ff077290 */ /* 0x000fe40008ffe4ff */
[----:B------:R-:W-:-:S07]  /*02e0*/  UIADD3.X UR5, UPT, UPT, URZ, UR5, URZ, UP0, !UPT ;  /* 0x00000005ff057290 */ /* 0x000fce00087fe4ff */
[----:B------:R3:W-:Y:S02]  /*02f0*/  UTMACCTL.PF [UR6] ;  /* 0x00000000060079b9 */ /* 0x0007e40008040000 */
[----:B------:R3:W-:Y:S02]  /*0300*/  UTMACCTL.PF [UR4] ;  /* 0x00000000040079b9 */ /* 0x0007e40008040000 */
[----:B---3--:R-:W-:Y:S01]  /*0310*/  NOP ;  /* 0x0000000000007918 */ /* 0x008fe20000000000 */
.L_x_5:
[----:B------:R-:W-:Y:S05]  /*0320*/  BSYNC.RECONVERGENT B0 ;  /* 0x0000000000007941 */ /* 0x000fea0003800200 */
.L_x_4:
[----:B------:R-:W-:Y:S04]  /*0330*/  BSSY.RECONVERGENT B0, `(.L_x_6) ;  /* 0x000000a000007945 */ /* 0x000fe80003800200 */
        /* <DEDUP_REMOVED lines=9> */
.L_x_7:
[----:B------:R-:W-:Y:S05]  /*03d0*/  BSYNC.RECONVERGENT B0 ;  /* 0x0000000000007941 */ /* 0x000fea0003800200 */
.L_x_6:
[----:B------:R-:W3:Y:S01]  /*03e0*/  LDCU.64 UR4, c[0x0][0x888] ;  /* 0x00011100ff0477ac */ /* 0x000ee20008000a00 */
[----:B------:R-:W-:Y:S02]  /*03f0*/  UISETP.EQ.U32.AND UP2, UPT, UR8, URZ, UPT ;  /* 0x000000ff0800728c */ /* 0x000fe4000bf42070 */
[----:B------:R-:W-:Y:S02]  /*0400*/  UPLOP3.LUT UP3, UPT, UPT, UPT, UPT, 0x80, 0x8 ;  /* 0x000000000008789c */ /* 0x000fe40003f6f070 */
[----:B---3--:R-:W-:-:S04]  /*0410*/  UISETP.NE.U32.AND UP0, UPT, UR4, URZ, UPT ;  /* 0x000000ff0400728c */ /* 0x008fc8000bf05070 */
[----:B------:R-:W-:-:S04]  /*0420*/  UISETP.NE.AND.EX UP1, UPT, UR5, URZ, UPT, UP0 ;  /* 0x000000ff0500728c */ /* 0x000fc8000bf25300 */
[----:B------:R-:W-:-:S04]  /*0430*/  UISETP.EQ.OR.EX UP4, UPT, UR9, URZ, !UP1, UP2 ;  /* 0x000000ff0900728c */ /* 0x000fc8000cf82720 */
[----:B------:R-:W-:-:S06]  /*0440*/  UP2UR UR4, UPR, URZ, 0x10 ;  /* 0x00000010ff047883 */ /* 0x000fcc0008000000 */
[----:B------:R-:W-:Y:S01]  /*0450*/  MOV R88, UR4 ;  /* 0x0000000400587c02 */ /* 0x000fe20008000f00 */
[----:B------:R-:W-:Y:S06]  /*0460*/  BRA.U !UP4, `(.L_x_8) ;  /* 0x000000010c207547 */ /* 0x000fec000b800000 */
[----:B------:R-:W-:Y:S01]  /*0470*/  UISETP.NE.U32.AND UP2, UPT, UR8, URZ, UPT ;  /* 0x000000ff0800728c */ /* 0x000fe2000bf45070 */
[----:B-----5:R-:W-:Y:S01]  /*0480*/  FSETP.NEU.AND P0, PT, R41, RZ, PT ;  /* 0x000000ff2900720b */ /* 0x020fe20003f0d000 */
[----:B------:R-:W-:Y:S02]  /*0490*/  USEL UR4, URZ, 0xffffffff, UP1 ;  /* 0xffffffffff047887 */ /* 0x000fe40008800000 */
[----:B------:R-:W-:-:S10]  /*04a0*/  UISETP.NE.AND.EX UP2, UPT, UR9, URZ, UPT, UP2 ;  /* 0x000000ff0900728c */ /* 0x000fd4000bf45320 */
[----:B------:R-:W-:Y:S01]  /*04b0*/  VOTEU.ANY UP0, P0 ;  /* 0x0000000000ff7886 */ /* 0x000fe20000000100 */
[----:B------:R-:W-:-:S04]  /*04c0*/  @!UP2 USEL UR4, URZ, 0xffffffff, UP0 ;  /* 0xffffffffff04a887 */ /* 0x000fc80008000000 */
[----:B------:R-:W-:-:S04]  /*04d0*/  ULOP3.LUT UR4, UR4, 0x1, URZ, 0xc0, !UPT ;  /* 0x0000000104047892 */ /* 0x000fc8000f8ec0ff */
[----:B------:R-:W-:-:S11]  /*04e0*/  UISETP.NE.U32.AND UP3, UPT, UR4, 0x1, UPT ;  /* 0x000000010400788c */ /* 0x000fd6000bf65070 */
.L_x_8:
[----:B-1----:R-:W1:Y:S02]  /*04f0*/  SHFL.IDX PT, R2, R86, RZ, 0x1f ;  /* 0x00001fff56027589 */ /* 0x002e6400000e0000 */
[----:B-1----:R-:W-:-:S13]  /*0500*/  ISETP.NE.AND P0, PT, R2, RZ, PT ;  /* 0x000000ff0200720c */ /* 0x002fda0003f05270 */
[----:B------:R-:W-:Y:S05]  /*0510*/  @P0 BRA `(.L_x_9) ;  /* 0x0000000000e40947 */ /* 0x000fea0003800000 */
[----:B------:R-:W-:Y:S01]  /*0520*/  ELECT P0, URZ, PT ;  /* 0x0000000000ff782f */ /* 0x000fe20003800000 */
[----:B------:R-:W-:-:S12]  /*0530*/  BSSY.RECONVERGENT B0, `(.L_x_9) ;  /* 0x0000037000007945 */ /* 0x000fd80003800200 */
[----:B------:R-:W-:Y:S05]  /*0540*/  @!P0 BRA `(.L_x_10) ;  /* 0x0000000000d48947 */ /* 0x000fea0003800000 */
[----:B------:R-:W1:Y:S01]  /*0550*/  S2UR UR4, SR_CgaCtaId ;  /* 0x00000000000479c3 */ /* 0x000e620000008800 */
[----:B------:R-:W-:Y:S01]  /*0560*/  UMOV UR5, 0x400 ;  /* 0x0000040000057882 */ /* 0x000fe20000000000 */
[----:B------:R-:W-:Y:S01]  /*0570*/  UMOV UR8, 0x1 ;  /* 0x0000000100087882 */ /* 0x000fe20000000000 */
[----:B------:R-:W-:Y:S01]  /*0580*/  UMOV UR6, 0x2 ;  /* 0x0000000200067882 */ /* 0x000fe20000000000 */
[----:B------:R-:W-:-:S04]  /*0590*/  UIADD3 UR8, UPT, UPT, -UR8, 0x100000, URZ ;  /* 0x0010000008087890 */ /* 0x000fc8000fffe1ff */
[----:B------:R-:W-:Y:S02]  /*05a0*/  USHF.L.U32 UR9, UR8, 0xb, URZ ;  /* 0x0000000b08097899 */ /* 0x000fe400080006ff */
[----:B------:R-:W-:Y:S02]  /*05b0*/  USHF.L.U32 UR8, UR8, 0x1, URZ ;  /* 0x0000000108087899 */ /* 0x000fe400080006ff */
[----:B------:R-:W-:-:S04]  /*05c0*/  UIADD3 UR6, UPT, UPT, -UR6, 0x100000, URZ ;  /* 0x0010000006067890 */ /* 0x000fc8000fffe1ff */
[----:B------:R-:W-:Y:S02]  /*05d0*/  USHF.L.U32 UR7, UR6, 0xb, URZ ;  /* 0x0000000b06077899 */ /* 0x000fe400080006ff */
[----:B------:R-:W-:Y:S02]  /*05e0*/  USHF.L.U32 UR6, UR6, 0x1, URZ ;  /* 0x0000000106067899 */ /* 0x000fe400080006ff */
[----:B-1----:R-:W-:Y:S01]  /*05f0*/  ULEA UR4, UR4, UR5, 0x18 ;  /* 0x0000000504047291 */ /* 0x002fe2000f8ec0ff */
[----:B------:R-:W1:Y:S11]  /*0600*/  FENCE.VIEW.ASYNC.S ;  /* 0x00000000000073c6 */ /* 0x000e760000000000 */
[----:B-1----:R1:W3:Y:S01]  /*0610*/  SYNCS.EXCH.64 URZ, [UR4], UR8 ;  /* 0x0000000804ff75b2 */ /* 0x0022e20008000100 */
[----:B------:R1:W4:Y:S01]  /*0620*/  SYNCS.EXCH.64 URZ, [UR4+0xa0], UR6 ;  /* 0x0000a00604ff75b2 */ /* 0x0003220008000100 */
[----:B------:R1:W1:Y:S01]  /*0630*/  SYNCS.EXCH.64 URZ, [UR4+0x8], UR8 ;  /* 0x0000080804ff75b2 */ /* 0x0002620008000100 */
        /* <DEDUP_REMOVED lines=37> */
[----:B---34-:R-:W-:Y:S01]  /*0890*/  NOP ;  /* 0x0000000000007918 */ /* 0x018fe20000000000 */
.L_x_10:
[----:B-1----:R-:W-:Y:S05]  /*08a0*/  BSYNC.RECONVERGENT B0 ;  /* 0x0000000000007941 */ /* 0x002fea0003800200 */
.L_x_9:
[----:B------:R-:W1:Y:S01]  /*08b0*/  SHFL.IDX PT, R2, R86, RZ, 0x1f ;  /* 0x00001fff56027589 */ /* 0x000e6200000e0000 */
[----:B------:R-:W-:Y:S01]  /*08c0*/  NOP ;  /* 0x0000000000007918 */ /* 0x000fe20000000000 */
[----:B-1----:R-:W-:-:S13]  /*08d0*/  ISETP.NE.AND P0, PT, R2, 0x1, PT ;  /* 0x000000010200780c */ /* 0x002fda0003f05270 */
[----:B------:R-:W-:Y:S05]  /*08e0*/  @P0 BRA `(.L_x_11) ;  /* 0x0000000000580947 */ /* 0x000fea0003800000 */
        /* <DEDUP_REMOVED lines=9> */
[----:B------:R-:W-:Y:S01]  /*0980*/  USHF.L.U32 UR6, UR6, 0x1, URZ ;  /* 0x0000000106067899 */ /* 0x000fe200080006ff */
[----:B------:R-:W-:Y:S01]  /*0990*/  ELECT P0, URZ, PT ;  /* 0x0000000000ff782f */ /* 0x000fe20003800000 */
[----:B-1----:R-:W-:Y:S01]  /*09a0*/  ULEA UR4, UR4, UR5, 0x18 ;  /* 0x0000000504047291 */ /* 0x002fe2000f8ec0ff */
[----:B------:R-:W1:Y:S11]  /*09b0*/  FENCE.VIEW.ASYNC.S ;  /* 0x00000000000073c6 */ /* 0x000e760000000000 */
[----:B-1----:R1:W3:Y:S01]  /*09c0*/  SYNCS.EXCH.64 URZ, [UR4+0x140], UR8 ;  /* 0x0001400804ff75b2 */ /* 0x0022e20008000100 */
[----:B------:R1:W4:Y:S01]  /*09d0*/  SYNCS.EXCH.64 URZ, [UR4+0x160], UR6 ;  /* 0x0001600604ff75b2 */ /* 0x0003220008000100 */
[----:B------:R1:W1:Y:S01]  /*09e0*/  SYNCS.EXCH.64 URZ, [UR4+0x148], UR8 ;  /* 0x0001480804ff75b2 */ /* 0x0002620008000100 */
[----:B------:R1:W1:Y:S01]  /*09f0*/  SYNCS.EXCH.64 URZ, [UR4+0x168], UR6 ;  /* 0x0001680604ff75b2 */ /* 0x0002620008000100 */
[----:B------:R1:W1:Y:S01]  /*0a00*/  SYNCS.EXCH.64 URZ, [UR4+0x150], UR8 ;  /* 0x0001500804ff75b2 */ /* 0x0002620008000100 */
[----:B------:R1:W1:Y:S01]  /*0a10*/  SYNCS.EXCH.64 URZ, [UR4+0x170], UR6 ;  /* 0x0001700604ff75b2 */ /* 0x0002620008000100 */
[----:B------:R1:W1:Y:S01]  /*0a20*/  SYNCS.EXCH.64 URZ, [UR4+0x158], UR8 ;  /* 0x0001580804ff75b2 */ /* 0x0002620008000100 */
[----:B------:R1:W1:Y:S01]  /*0a30*/  SYNCS.EXCH.64 URZ, [UR4+0x178], UR6 ;  /* 0x0001780604ff75b2 */ /* 0x0002620008000100 */
[----:B------:R-:W-:Y:S01]  /*0a40*/  NOP ;  /* 0x0000000000007918 */ /* 0x000fe20000000000 */
.L_x_11:
[----:B------:R-:W2:Y:S01]  /*0a50*/  SHFL.IDX PT, R2, R86, RZ, 0x1f ;  /* 0x00001fff56027589 */ /* 0x000ea200000e0000 */
[----:B------:R-:W-:Y:S01]  /*0a60*/  NOP ;  /* 0x0000000000007918 */ /* 0x000fe20000000000 */
[----:B--2---:R-:W-:-:S13]  /*0a70*/  ISETP.NE.AND P0, PT, R2, 0x3, PT ;  /* 0x000000030200780c */ /* 0x004fda0003f05270 */
[----:B------:R-:W-:Y:S05]  /*0a80*/  @P0 BRA `(.L_x_12) ;  /* 0x0000000000300947 */ /* 0x000fea0003800000 */
[----:B-1----:R-:W1:Y:S01]  /*0a90*/  S2UR UR4, SR_CgaCtaId ;  /* 0x00000000000479c3 */ /* 0x002e620000008800 */
[----:B------:R-:W-:Y:S01]  /*0aa0*/  UMOV UR6, 0x400 ;  /* 0x0000040000067882 */ /* 0x000fe20000000000 */
[----:B------:R-:W-:Y:S01]  /*0ab0*/  UMOV UR5, 0x20 ;  /* 0x0000002000057882 */ /* 0x000fe20000000000 */
[----:B------:R-:W-:Y:S01]  /*0ac0*/  ELECT P0, URZ, PT ;  /* 0x0000000000ff782f */ /* 0x000fe20003800000 */
[----:B-1----:R-:W-:Y:S02]  /*0ad0*/  ULEA UR6, UR4, UR6, 0x18 ;  /* 0x0000000604067291 */ /* 0x002fe4000f8ec0ff */
[----:B------:R-:W-:-:S04]  /*0ae0*/  UIADD3 UR4, UPT, UPT, -UR5, 0x100000, URZ ;  /* 0x0010000005047890 */ /* 0x000fc8000fffe1ff */
[----:B------:R-:W-:Y:S02]  /*0af0*/  USHF.L.U32 UR5, UR4, 0xb, URZ ;  /* 0x0000000b04057899 */ /* 0x000fe400080006ff */
[----:B------:R-:W-:Y:S01]  /*0b00*/  USHF.L.U32 UR4, UR4, 0x1, URZ ;  /* 0x0000000104047899 */ /* 0x000fe200080006ff */
[----:B------:R-:W1:Y:S11]  /*0b10*/  FENCE.VIEW.ASYNC.S ;  /* 0x00000000000073c6 */ /* 0x000e760000000000 */
[----:B-1----:R2:W1:Y:S01]  /*0b20*/  SYNCS.EXCH.64 URZ, [UR6+0x180], UR4 ;  /* 0x0001800406ff75b2 */ /* 0x0024620008000100 */
[----:B------:R2:W1:Y:S02]  /*0b30*/  SYNCS.EXCH.64 URZ, [UR6+0x188], UR4 ;  /* 0x0001880406ff75b2 */ /* 0x0004640008000100 */
[----:B--2---:R-:W-:Y:S01]  /*0b40*/  NOP ;  /* 0x0000000000007918 */ /* 0x004fe20000000000 */
.L_x_12:
[----:B------:R-:W2:Y:S01]  /*0b50*/  SHFL.IDX PT, R2, R86, RZ, 0x1f ;  /* 0x00001fff56027589 */ /* 0x000ea200000e0000 */
[----:B------:R-:W-:Y:S01]  /*0b60*/  NOP ;  /* 0x0000000000007918 */ /* 0x000fe20000000000 */
[----:B--2---:R-:W-:-:S13]  /*0b70*/  ISETP.NE.AND P0, PT, R2, 0x4, PT ;  /* 0x000000040200780c */ /* 0x004fda0003f05270 */
[----:B------:R-:W-:Y:S05]  /*0b80*/  @P0 BRA `(.L_x_13) ;  /* 0x00000000004c0947 */ /* 0x000fea0003800000 */
[----:B-1----:R-:W1:Y:S01]  /*0b90*/  S2UR UR6, SR_CgaCtaId ;  /* 0x00000000000679c3 */ /* 0x002e620000008800 */
[----:B------:R-:W-:Y:S01]  /*0ba0*/  UMOV UR4, 0x1e0 ;  /* 0x000001e000047882 */ /* 0x000fe20000000000 */
[----:B------:R-:W-:Y:S01]  /*0bb0*/  UMOV UR5, 0x400 ;  /* 0x0000040000057882 */ /* 0x000fe20000000000 */
[----:B------:R-:W-:Y:S01]  /*0bc0*/  USEL UR4, UR4, 0x1a0, UP3 ;  /* 0x000001a004047887 */ /* 0x000fe20009800000 */
[----:B------:R-:W-:Y:S01]  /*0bd0*/  UMOV UR8, 0x1 ;  /* 0x0000000100087882 */ /* 0x000fe20000000000 */
[----:B------:R-:W-:Y:S01]  /*0be0*/  ELECT P0, URZ, PT ;  /* 0x0000000000ff782f */ /* 0x000fe20003800000 */
[----:B------:R-:W-:-:S04]  /*0bf0*/  UIADD3 UR8, UPT, UPT, -UR8, 0x100000, URZ ;  /* 0x0010000008087890 */ /* 0x000fc8000fffe1ff */
[----:B------:R-:W-:Y:S02]  /*0c00*/  USHF.L.U32 UR9, UR8, 0xb, URZ ;  /* 0x0000000b08097899 */ /* 0x000fe400080006ff */
[----:B------:R-:W-:Y:S02]  /*0c10*/  USHF.L.U32 UR8, UR8, 0x1, URZ ;  /* 0x0000000108087899 */ /* 0x000fe400080006ff */
[----:B-1----:R-:W-:Y:S02]  /*0c20*/  ULEA UR6, UR6, UR5, 0x18 ;  /* 0x0000000506067291 */ /* 0x002fe4000f8ec0ff */
[----:B------:R-:W-:-:S04]  /*0c30*/  UIADD3 UR4, UPT, UPT, -UR4, 0x100000, URZ ;  /* 0x0010000004047890 */ /* 0x000fc8000fffe1ff */
[----:B------:R-:W-:Y:S02]  /*0c40*/  USHF.L.U32 UR5, UR4, 0xb, URZ ;  /* 0x0000000b04057899 */ /* 0x000fe400080006ff */
[----:B------:R-:W-:Y:S01]  /*0c50*/  USHF.L.U32 UR4, UR4, 0x1, URZ ;  /* 0x0000000104047899 */ /* 0x000fe200080006ff */
[----:B------:R-:W1:Y:S03]  /*0c60*/  FENCE.VIEW.ASYNC.S ;  /* 0x00000000000073c6 */ /* 0x000e660000000000 */
[----:B-1----:R2:W1:Y:S08]  /*0c70*/  SYNCS.EXCH.64 URZ, [UR6+0x190], UR8 ;  /* 0x0001900806ff75b2 */ /* 0x0024700008000100 */
[----:B------:R2:W1:Y:S01]  /*0c80*/  SYNCS.EXCH.64 URZ, [UR6+0x1a0], UR4 ;  /* 0x0001a00406ff75b2 */ /* 0x0004620008000100 */
[----:B------:R2:W1:Y:S01]  /*0c90*/  SYNCS.EXCH.64 URZ, [UR6+0x198], UR8 ;  /* 0x0001980806ff75b2 */ /* 0x0004620008000100 */
[----:B------:R2:W1:Y:S02]  /*0ca0*/  SYNCS.EXCH.64 URZ, [UR6+0x1a8], UR4 ;  /* 0x0001a80406ff75b2 */ /* 0x0004640008000100 */
[----:B--2---:R-:W-:Y:S01]  /*0cb0*/  NOP ;  /* 0x0000000000007918 */ /* 0x004fe20000000000 */
.L_x_13:
[----:B------:R-:W2:Y:S01]  /*0cc0*/  SHFL.IDX PT, R2, R86, RZ, 0x1f ;  /* 0x00001fff56027589 */ /* 0x000ea200000e0000 */
[----:B------:R-:W-:Y:S01]  /*0cd0*/  NOP ;  /* 0x0000000000007918 */ /* 0x000fe20000000000 */
[----:B--2---:R-:W-:-:S13]  /*0ce0*/  ISETP.NE.AND P0, PT, R2, 0x5, PT ;  /* 0x000000050200780c */ /* 0x004fda0003f05270 */
[----:B------:R-:W-:Y:S05]  /*0cf0*/  @P0 BRA `(.L_x_14) ;  /* 0x0000000000580947 */ /* 0x000fea0003800000 */
[----:B-1----:R-:W1:Y:S01]  /*0d00*/  S2UR UR4, SR_CgaCtaId ;  /* 0x00000000000479c3 */ /* 0x002e620000008800 */
        /* <DEDUP_REMOVED lines=12> */
[----:B-1----:R2:W1:Y:S01]  /*0dd0*/  SYNCS.EXCH.64 URZ, [UR4+0x1b0], UR8 ;  /* 0x0001b00804ff75b2 */ /* 0x0024620008000100 */
[----:B------:R2:W1:Y:S01]  /*0de0*/  SYNCS.EXCH.64 URZ, [UR4+0x1d0], UR6 ;  /* 0x0001d00604ff75b2 */ /* 0x0004620008000100 */
[----:B------:R2:W1:Y:S01]  /*0df0*/  SYNCS.EXCH.64 URZ, [UR4+0x1b8], UR8 ;  /* 0x0001b80804ff75b2 */ /* 0x0004620008000100 */
[----:B------:R2:W1:Y:S01]  /*0e00*/  SYNCS.EXCH.64 URZ, [UR4+0x1d8], UR6 ;  /* 0x0001d80604ff75b2 */ /* 0x0004620008000100 */
[----:B------:R2:W1:Y:S01]  /*0e10*/  SYNCS.EXCH.64 URZ, [UR4+0x1c0], UR8 ;  /* 0x0001c00804ff75b2 */ /* 0x0004620008000100 */
[----:B------:R2:W1:Y:S01]  /*0e20*/  SYNCS.EXCH.64 URZ, [UR4+0x1e0], UR6 ;  /* 0x0001e00604ff75b2 */ /* 0x0004620008000100 */
[----:B------:R2:W1:Y:S01]  /*0e30*/  SYNCS.EXCH.64 URZ, [UR4+0x1c8], UR8 ;  /* 0x0001c80804ff75b2 */ /* 0x0004620008000100 */
[----:B------:R2:W1:Y:S02]  /*0e40*/  SYNCS.EXCH.64 URZ, [UR4+0x1e8], UR6 ;  /* 0x0001e80604ff75b2 */ /* 0x0004640008000100 */
[----:B--2---:R-:W-:Y:S01]  /*0e50*/  NOP ;  /* 0x0000000000007918 */ /* 0x004fe20000000000 */
.L_x_14:
[----:B------:R-:W2:Y:S01]  /*0e60*/  SHFL.IDX PT, R2, R86, RZ, 0x1f ;  /* 0x00001fff56027589 */ /* 0x000ea200000e0000 */
[----:B------:R-:W-:Y:S01]  /*0e70*/  NOP ;  /* 0x0000000000007918 */ /* 0x000fe20000000000 */
[----:B--2---:R-:W-:-:S13]  /*0e80*/  ISETP.NE.AND P0, PT, R2, 0x3, PT ;  /* 0x000000030200780c */ /* 0x004fda0003f05270 */
[----:B------:R-:W-:Y:S05]  /*0e90*/  @P0 BRA `(.L_x_15) ;  /* 0x0000000000380947 */ /* 0x000fea0003800000 */
[----:B------:R-:W2:Y:S01]  /*0ea0*/  S2UR UR5, SR_CgaCtaId ;  /* 0x00000000000579c3 */ /* 0x000ea20000008800 */
[----:B-1----:R-:W-:Y:S01]  /*0eb0*/  UMOV UR4, 0x400 ;  /* 0x0000040000047882 */ /* 0x002fe20000000000 */
[----:B------:R-:W-:Y:S01]  /*0ec0*/  UMOV UR6, 0x20 ;  /* 0x0000002000067882 */ /* 0x000fe20000000000 */
[----:B------:R-:W-:Y:S01]  /*0ed0*/  ELECT P0, URZ, PT ;  /* 0x0000000000ff782f */ /* 0x000fe20003800000 */
[----:B------:R-:W-:-:S04]  /*0ee0*/  UIADD3 UR6, UPT, UPT, -UR6, 0x100000, URZ ;  /* 0x0010000006067890 */ /* 0x000fc8000fffe1ff */
[----:B------:R-:W-:Y:S02]  /*0ef0*/  USHF.L.U32 UR7, UR6, 0xb, URZ ;  /* 0x0000000b06077899 */ /* 0x000fe400080006ff */
[----:B------:R-:W-:Y:S02]  /*0f00*/  USHF.L.U32 UR6, UR6, 0x1, URZ ;  /* 0x0000000106067899 */ /* 0x000fe400080006ff */
[----:B--2---:R-:W-:Y:S01]  /*0f10*/  ULEA UR4, UR5, UR4, 0x18 ;  /* 0x0000000405047291 */ /* 0x004fe2000f8ec0ff */
[----:B------:R-:W1:Y:S11]  /*0f20*/  FENCE.VIEW.ASYNC.S ;  /* 0x00000000000073c6 */ /* 0x000e760000000000 */
[----:B-1----:R2:W1:Y:S01]  /*0f30*/  SYNCS.EXCH.64 URZ, [UR4+0x1f0], UR6 ;  /* 0x0001f00604ff75b2 */ /* 0x0024620008000100 */
[----:B------:R2:W1:Y:S01]  /*0f40*/  SYNCS.EXCH.64 URZ, [UR4+0x200], UR6 ;  /* 0x0002000604ff75b2 */ /* 0x0004620008000100 */
[----:B------:R2:W1:Y:S01]  /*0f50*/  SYNCS.EXCH.64 URZ, [UR4+0x1f8], UR6 ;  /* 0x0001f80604ff75b2 */ /* 0x0004620008000100 */
[----:B------:R2:W1:Y:S02]  /*0f60*/  SYNCS.EXCH.64 URZ, [UR4+0x208], UR6 ;  /* 0x0002080604ff75b2 */ /* 0x0004640008000100 */
[----:B--2---:R-:W-:Y:S01]  /*0f70*/  NOP ;  /* 0x0000000000007918 */ /* 0x004fe20000000000 */
.L_x_15:
[----:B-1----:R-:W1:Y:S01]  /*0f80*/  LDCU UR4, c[0x0][0x36c] ;  /* 0x00006d80ff0477ac */ /* 0x002e620008000800 */
[----:B------:R-:W-:Y:S01]  /*0f90*/  ISETP.NE.OR P3, PT, R0, 0x2, !P3 ;  /* 0x000000020000780c */ /* 0x000fe20005f65670 */
[----:B------:R-:W-:Y:S01]  /*0fa0*/  NOP ;  /* 0x0000000000007918 */ /* 0x000fe20000000000 */
[----:B------:R-:W-:Y:S01]  /*0fb0*/  LOP3.LUT R0, R95, 0x1f, RZ, 0xc0, !PT ;  /* 0x0000001f5f007812 */ /* 0x000fe200078ec0ff */
[----:B------:R-:W-:Y:S02]  /*0fc0*/  UISETP.NE.AND UP4, UPT, UR18, 0x2, UPT ;  /* 0x000000021200788c */ /* 0x000fe4000bf85270 */
[----:B------:R-:W-:Y:S02]  /*0fd0*/  UISETP.NE.AND UP5, UPT, UR18, URZ, UPT ;  /* 0x000000ff1200728c */ /* 0x000fe4000bfa5270 */
[----:B-1----:R-:W-:-:S09]  /*0fe0*/  UISETP.EQ.U32.AND UP6, UPT, UR4, 0x1, UPT ;  /* 0x000000010400788c */ /* 0x002fd2000bfc2070 */
[----:B------:R-:W-:Y:S05]  /*0ff0*/  BRA.U !UP6, `(.L_x_16) ;  /* 0x000000010e087547 */ /* 0x000fea000b800000 */
[----:B---34-:R-:W-:Y:S01]  /*1000*/  UCGABAR_ARV ;  /* 0x00000000000079c7 */ /* 0x018fe20008000000 */
[----:B------:R-:W-:Y:S05]  /*1010*/  BRA `(.L_x_17) ;  /* 0x0000000000047947 */ /* 0x000fea0003800000 */
.L_x_16:
[----:B---34-:R-:W-:Y:S01]  /*1020*/  NOP ;  /* 0x0000000000007918 */ /* 0x018fe20000000000 */
.L_x_17:
[----:B------:R-:W1:Y:S01]  /*1030*/  S2UR UR30, SR_CTAID.X ;  /* 0x00000000001e79c3 */ /* 0x000e620000002500 */
[----:B------:R-:W-:-:S05]  /*1040*/  CS2R.32 R87, SR_CgaSize ;  /* 0x0000000000577805 */ /* 0x000fca0000008a00 */
[----:B------:R-:W-:-:S05]  /*1050*/  IMAD R87, R87, -0xa0, RZ ;  /* 0xffffff6057577824 */ /* 0x000fca00078e02ff */
[----:B------:R-:W-:-:S14]  /*1060*/  R2UR UR5, R87 ;  /* 0x00000000570572ca */ /* 0x000fdc00000e0000 */
[----:B------:R-:W2:Y:S01]  /*1070*/  LDCU UR5, c[0x0][UR5+0x2b0] ;  /* 0x00005600050577ac */ /* 0x000ea20008000800 */
[----:B------:R-:W-:-:S05]  /*1080*/  CS2R.32 R87, SR_CgaSize ;  /* 0x0000000000577805 */ /* 0x000fca0000008a00 */
[----:B------:R-:W-:-:S05]  /*1090*/  IMAD R87, R87, -0xa0, RZ ;  /* 0xffffff6057577824 */ /* 0x000fca00078e02ff */
[----:B------:R-:W-:-:S14]  /*10a0*/  R2UR UR4, R87 ;  /* 0x00000000570472ca */ /* 0x000fdc00000e0000 */
[----:B------:R-:W3:Y:S01]  /*10b0*/  LDCU UR4, c[0x0][UR4+0x2b4] ;  /* 0x00005680040477ac */ /* 0x000ee20008000800 */
[----:B------:R-:W4:Y:S01]  /*10c0*/  S2UR UR31, SR_CTAID.Y ;  /* 0x00000000001f79c3 */ /* 0x000f220000002600 */
[----:B------:R-:W-:-:S05]  /*10d0*/  CS2R.32 R87, SR_CgaSize ;  /* 0x0000000000577805 */ /* 0x000fca0000008a00 */
[----:B------:R-:W-:-:S05]  /*10e0*/  IMAD R87, R87, -0xa0, RZ ;  /* 0xffffff6057577824 */ /* 0x000fca00078e02ff */
[----:B------:R-:W-:-:S14]  /*10f0*/  R2UR UR7, R87 ;  /* 0x00000000570772ca */ /* 0x000fdc00000e0000 */
[----:B------:R-:W3:Y:S01]  /*1100*/  LDCU UR7, c[0x0][UR7+0x2a0] ;  /* 0x00005400070777ac */ /* 0x000ee20008000800 */
[----:B------:R-:W-:-:S05]  /*1110*/  CS2R.32 R87, SR_CgaSize ;  /* 0x0000000000577805 */ /* 0x000fca0000008a00 */
[----:B------:R-:W-:-:S05]  /*1120*/  IMAD R87, R87, -0xa0, RZ ;  /* 0xffffff6057577824 */ /* 0x000fca00078e02ff */
[----:B------:R-:W-:-:S14]  /*1130*/  R2UR UR59, R87 ;  /* 0x00000000573b72ca */ /* 0x000fdc00000e0000 */
[----:B------:R-:W3:Y:S01]  /*1140*/  LDCU UR59, c[0x0][UR59+0x2a4] ;  /* 0x000054803b3b77ac */ /* 0x000ee20008000800 */
[----:B------:R-:W3:Y:S01]  /*1150*/  S2UR UR8, SR_CgaCtaId ;  /* 0x00000000000879c3 */ /* 0x000ee20000008800 */
[----:B------:R-:W3:Y:S01]  /*1160*/  LDCU UR19, c[0x0][0xb24] ;  /* 0x00016480ff1377ac */ /* 0x000ee20008000800 */
[----:B------:R-:W3:Y:S01]  /*1170*/  LDCU UR42, c[0x0][0xb24] ;  /* 0x00016480ff2a77ac */ /* 0x000ee20008000800 */
[----:B-1----:R-:W-:Y:S01]  /*1180*/  I2FP.F32.U32 R3, UR30 ;  /* 0x0000001e00037c45 */ /* 0x002fe20008201000 */
[----:B------:R-:W1:Y:S04]  /*1190*/  LDCU UR22, c[0x0][0xb30] ;  /* 0x00016600ff1677ac */ /* 0x000e680008000800 */
[----:B--2---:R-:W-:Y:S01]  /*11a0*/  FMUL R3, R3, UR5 ;  /* 0x0000000503037c20 */ /* 0x004fe20008400000 */
[----:B----4-:R-:W-:-:S05]  /*11b0*/  I2FP.F32.U32 R2, UR31 ;  /* 0x0000001f00027c45 */ /* 0x010fca0008201000 */
[----:B------:R-:W2:Y:S01]  /*11c0*/  F2I.U32.TRUNC.NTZ R3, R3 ;  /* 0x0000000300037305 */ /* 0x000ea2000020f000 */
[----:B---3--:R-:W-:Y:S01]  /*11d0*/  FMUL R2, R2, UR4 ;  /* 0x0000000402027c20 */ /* 0x008fe20008400000 */
[----:B------:R-:W-:-:S06]  /*11e0*/  USHF.L.U32 UR28, UR8, 0xc, URZ ;  /* 0x0000000c081c7899 */ /* 0x000fcc00080006ff */
[----:B------:R-:W3:Y:S01]  /*11f0*/  F2I.U32.TRUNC.NTZ R2, R2 ;  /* 0x0000000200027305 */ /* 0x000ee2000020f000 */
[----:B------:R-:W-:Y:S01]  /*1200*/  ULOP3.LUT UR28, UR28, 0x1000, URZ, 0xc0, !UPT ;  /* 0x000010001c1c7892 */ /* 0x000fe2000f8ec0ff */
[----:B--2---:R-:W-:Y:S02]  /*1210*/  R2UR UR4, R3 ;  /* 0x00000000030472ca */ /* 0x004fe400000e0000 */
[----:B---3--:R-:W-:Y:S02]  /*1220*/  R2UR UR6, R2 ;  /* 0x00000000020672ca */ /* 0x008fe400000e0000 */
[----:B------:R-:W-:-:S09]  /*1230*/  PRMT R2, RZ, 0x7610, R2 ;  /* 0x00007610ff027816 */ /* 0x000fd20000000002 */
[----:B------:R-:W-:-:S04]  /*1240*/  UIADD3 UR5, UPT, UPT, -UR4, URZ, URZ ;  /* 0x000000ff04057290 */ /* 0x000fc8000fffe1ff */
[----:B------:R-:W-:Y:S02]  /*1250*/  UIMAD UR5, UR7, UR5, UR30 ;  /* 0x00000005070572a4 */ /* 0x000fe4000f8e021e */
[----:B------:R-:W-:-:S04]  /*1260*/  UIADD3 UR4, UPT, UPT, -UR6, URZ, URZ ;  /* 0x000000ff06047290 */ /* 0x000fc8000fffe1ff */
[----:B------:R-:W-:Y:S01]  /*1270*/  IMAD.U32 R87, RZ, RZ, UR5 ;  /* 0x00000005ff577e24 */ /* 0x000fe2000f8e00ff */
[----:B------:R-:W-:Y:S01]  /*1280*/  UIMAD UR59, UR59, UR4, UR31 ;  /* 0x000000043b3b72a4 */ /* 0x000fe2000f8e021f */
[----:B-1----:R-:W-:Y:S11]  /*1290*/  BRA.U UP5, `(.L_x_18) ;  /* 0x0000000105287547 */ /* 0x002ff6000b800000 */
[----:B------:R-:W-:Y:S01]  /*12a0*/  R2UR UR6, R87 ;  /* 0x00000000570672ca */ /* 0x000fe200000e0000 */
[----:B------:R-:W-:-:S12]  /*12b0*/  UISETP.NE.AND UP0, UPT, UR59, URZ, UPT ;  /* 0x000000ff3b00728c */ /* 0x000fd8000bf05270 */
[----:B------:R-:W-:-:S04]  /*12c0*/  UISETP.EQ.OR UP0, UPT, UR6, URZ, !UP0 ;  /* 0x000000ff0600728c */ /* 0x000fc8000c702670 */
[----:B------:R-:W-:Y:S02]  /*12d0*/  USEL UR5, URZ, 0x1, !UP0 ;  /* 0x00000001ff057887 */ /* 0x000fe4000c000000 */
[----:B------:R-:W-:-:S04]  /*12e0*/  UISETP.NE.AND UP0, UPT, UR59, URZ, UPT ;  /* 0x000000ff3b00728c */ /* 0x000fc8000bf05270 */
[----:B------:R-:W-:Y:S02]  /*12f0*/  USEL UR4, URZ, 0x2, UP0 ;  /* 0x00000002ff047887 */ /* 0x000fe40008000000 */
[----:B------:R-:W-:-:S04]  /*1300*/  UISETP.NE.AND UP0, UPT, UR6, 0x1, UPT ;  /* 0x000000010600788c */ /* 0x000fc8000bf05270 */
[----:B------:R-:W-:-:S04]  /*1310*/  USEL UR4, UR4, 0x2, UP0 ;  /* 0x0000000204047887 */ /* 0x000fc80008000000 */
[----:B------:R-:W-:-:S06]  /*1320*/  UIADD3 UR4, UPT, UPT, UR5, UR4, URZ ;  /* 0x0000000405047290 */ /* 0x000fcc000fffe0ff */
[----:B------:R-:W-:-:S07]  /*1330*/  MOV R2, UR4 ;  /* 0x0000000400027c02 */ /* 0x000fce0008000f00 */
.L_x_18:
[----:B------:R-:W1:Y:S01]  /*1340*/  S2UR UR36, SR_CTAID.Z ;  /* 0x00000000002479c3 */ /* 0x000e620000002700 */
[----:B------:R-:W-:-:S09]  /*1350*/  UISETP.GE.AND UP0, UPT, UR19, 0x1, UPT ;  /* 0x000000011300788c */ /* 0x000fd2000bf06270 */
[----:B------:R-:W-:Y:S05]  /*1360*/  BRA.U !UP0, `(.L_x_19) ;  /* 0x0000000108d47547 */ /* 0x000fea000b800000 */
[----:B------:R-:W2:Y:S01]  /*1370*/  LDCU.128 UR12, c[0x0][0xb10] ;  /* 0x00016200ff0c77ac */ /* 0x000ea20008000c00 */
[----:B------:R-:W3:Y:S01]  /*1380*/  LDCU UR20, c[0x0][0xb0c] ;  /* 0x00016180ff1477ac */ /* 0x000ee20008000800 */
[----:B------:R-:W4:Y:S01]  /*1390*/  LDCU UR6, c[0x0][0x370] ;  /* 0x00006e00ff0677ac */ /* 0x000f220008000800 */
[----:B------:R-:W1:Y:S01]  /*13a0*/  LDCU UR7, c[0x0][0x374] ;  /* 0x00006e80ff0777ac */ /* 0x000e620008000800 */
[----:B------:R-:W1:Y:S01]  /*13b0*/  LDCU UR21, c[0x0][0xb20] ;  /* 0x00016400ff1577ac */ /* 0x000e620008000800 */
[----:B--2---:R-:W-:Y:S02]  /*13c0*/  UIMAD.WIDE.U32 UR4, UR30, UR12, URZ ;  /* 0x0000000c1e0472a5 */ /* 0x004fe4000f8e00ff */
[----:B---3--:R-:W-:Y:S01]  /*13d0*/  UISETP.NE.AND UP0, UPT, UR20, 0x1, UPT ;  /* 0x000000011400788c */ /* 0x008fe2000bf05270 */
[----:B------:R-:W2:Y:S01]  /*13e0*/  LDCU.64 UR8, c[0x0][0xb28] ;  /* 0x00016500ff0877ac */ /* 0x000ea20008000a00 */
[----:B----4-:R-:W-:-:S03]  /*13f0*/  UIMAD.WIDE.U32 UR10, UR6, UR12, URZ ;  /* 0x0000000c060a72a5 */ /* 0x010fc6000f8e00ff */
[----:B------:R-:W-:Y:S01]  /*1400*/  UMOV UR4, UR5 ;  /* 0x0000000500047c82 */ /* 0x000fe20008000000 */
[----:B------:R-:W-:Y:S02]  /*1410*/  UISETP.NE.AND UP2, UPT, UR19, 0x1, UPT ;  /* 0x000000011300788c */ /* 0x000fe4000bf45270 */
[----:B------:R-:W-:Y:S01]  /*1420*/  USHF.R.U32.HI UR4, URZ, UR13, UR4 ;  /* 0x0000000dff047299 */ /* 0x000fe20008011604 */
[----:B------:R-:W-:Y:S01]  /*1430*/  UMOV UR10, UR11 ;  /* 0x0000000b000a7c82 */ /* 0x000fe20008000000 */
[----:B------:R-:W-:Y:S02]  /*1440*/  UIMAD.WIDE.U32 UR16, UR31, UR15, URZ ;  /* 0x0000000f1f1072a5 */ /* 0x000fe4000f8e00ff */
[----:B------:R-:W-:Y:S02]  /*1450*/  USEL UR5, UR30, UR4, !UP0 ;  /* 0x000000041e057287 */ /* 0x000fe4000c000000 */
[----:B------:R-:W-:Y:S02]  /*1460*/  @UP0 USHF.R.U32.HI UR6, URZ, UR13, UR10 ;  /* 0x0000000dff060299 */ /* 0x000fe4000801160a */
[----:B------:R-:W-:-:S02]  /*1470*/  UISETP.NE.AND UP0, UPT, UR14, 0x1, UPT ;  /* 0x000000010e00788c */ /* 0x000fc4000bf05270 */
[----:B-1----:R-:W-:Y:S02]  /*1480*/  UIMAD.WIDE.U32 UR10, UR7, UR15, URZ ;  /* 0x0000000f070a72a5 */ /* 0x002fe4000f8e00ff */
[----:B--2---:R-:W-:Y:S01]  /*1490*/  UIMAD.WIDE.U32 UR12, UR6, UR8, URZ ;  /* 0x00000008060c72a5 */ /* 0x004fe2000f8e00ff */
[----:B------:R-:W-:Y:S02]  /*14a0*/  UMOV UR4, UR17 ;  /* 0x0000001100047c82 */ /* 0x000fe40008000000 */
[----:B------:R-:W-:Y:S02]  /*14b0*/  USHF.R.U32.HI UR4, URZ, UR21, UR4 ;  /* 0x00000015ff047299 */ /* 0x000fe40008011604 */
[----:B------:R-:W-:Y:S02]  /*14c0*/  UMOV UR10, UR11 ;  /* 0x0000000b000a7c82 */ /* 0x000fe40008000000 */
[----:B------:R-:W-:Y:S01]  /*14d0*/  UMOV UR12, UR13 ;  /* 0x0000000d000c7c82 */ /* 0x000fe20008000000 */
[----:B------:R-:W-:-:S02]  /*14e0*/  @UP0 USHF.R.U32.HI UR7, URZ, UR21, UR10 ;  /* 0x00000015ff070299 */ /* 0x000fc4000801160a */
[----:B------:R-:W-:Y:S02]  /*14f0*/  USEL UR4, UR31, UR4, !UP0 ;  /* 0x000000041f047287 */ /* 0x000fe4000c000000 */
[----:B------:R-:W-:Y:S02]  /*1500*/  UIMAD.WIDE.U32 UR10, UR7, UR8, URZ ;  /* 0x00000008070a72a5 */ /* 0x000fe4000f8e00ff */
[----:B------:R-:W-:Y:S02]  /*1510*/  @UP2 USHF.R.U32.HI UR6, URZ, UR9, UR12 ;  /* 0x00000009ff062299 */ /* 0x000fe4000801160c */
[----:B------:R-:W-:-:S03]  /*1520*/  UIMAD.WIDE.U32 UR12, UR4, UR8, URZ ;  /* 0x00000008040c72a5 */ /* 0x000fc6000f8e00ff */
[----:B------:R-:W-:Y:S02]  /*1530*/  UMOV UR10, UR11 ;  /* 0x0000000b000a7c82 */ /* 0x000fe40008000000 */
[----:B------:R-:W-:Y:S02]  /*1540*/  @UP2 USHF.R.U32.HI UR7, URZ, UR9, UR10 ;  /* 0x00000009ff072299 */ /* 0x000fe4000801160a */
[----:B------:R-:W-:Y:S02]  /*1550*/  UIMAD UR10, UR6, UR19, URZ ;  /* 0x00000013060a72a4 */ /* 0x000fe4000f8e02ff */
[----:B------:R-:W-:-:S04]  /*1560*/  UIMAD UR7, UR7, UR19, URZ ;  /* 0x00000013070772a4 */ /* 0x000fc8000f8e02ff */
[----:B------:R-:W-:-:S03]  /*1570*/  UISETP.GE.AND UP0, UPT, UR4, UR7, UPT ;  /* 0x000000070400728c */ /* 0x000fc6000bf06270 */
[----:B------:R-:W-:Y:S01]  /*1580*/  UMOV UR7, UR13 ;  /* 0x0000000d00077c82 */ /* 0x000fe20008000000 */
[----:B------:R-:W-:Y:S02]  /*1590*/  UISETP.GE.OR UP0, UPT, UR5, UR10, UP0 ;  /* 0x0000000a0500728c */ /* 0x000fe40008706670 */
[----:B------:R-:W-:Y:S02]  /*15a0*/  UIMAD.WIDE.U32 UR10, UR5, UR8, URZ ;  /* 0x00000008050a72a5 */ /* 0x000fe4000f8e00ff */
[----:B------:R-:W-:Y:S02]  /*15b0*/  USHF.R.U32.HI UR7, URZ, UR9, UR7 ;  /* 0x00000009ff077299 */ /* 0x000fe40008011607 */
[----:B------:R-:W-:Y:S02]  /*15c0*/  UIADD3 UR10, UPT, UPT, -UR4, URZ, URZ ;  /* 0x000000ff040a7290 */ /* 0x000fe4000fffe1ff */
[----:B------:R-:W-:Y:S02]  /*15d0*/  USEL UR7, UR4, UR7, !UP2 ;  /* 0x0000000704077287 */ /* 0x000fe4000d000000 */
[----:B------:R-:W-:Y:S01]  /*15e0*/  UIMAD UR10, UR14, UR10, UR31 ;  /* 0x0000000a0e0a72a4 */ /* 0x000fe2000f8e021f */
[----:B------:R-:W-:Y:S01]  /*15f0*/  @!UP0 UMOV UR8, UR11 ;  /* 0x0000000b00088c82 */ /* 0x000fe20008000000 */
[----:B------:R-:W-:-:S02]  /*1600*/  UIADD3 UR11, UPT, UPT, -UR5, URZ, URZ ;  /* 0x000000ff050b7290 */ /* 0x000fc4000fffe1ff */
[----:B------:R-:W-:Y:S02]  /*1610*/  @!UP0 USHF.R.U32.HI UR8, URZ, UR9, UR8 ;  /* 0x00000009ff088299 */ /* 0x000fe40008011608 */
[----:B------:R-:W-:Y:S02]  /*1620*/  UIADD3 UR9, UPT, UPT, -UR7, URZ, URZ ;  /* 0x000000ff07097290 */ /* 0x000fe4000fffe1ff */
[----:B------:R-:W-:Y:S02]  /*1630*/  @!UP0 USEL UR8, UR5, UR8, !UP2 ;  /* 0x0000000805088287 */ /* 0x000fe4000d000000 */
[----:B------:R-:W-:Y:S02]  /*1640*/  UIMAD UR9, UR19, UR9, UR4 ;  /* 0x00000009130972a4 */ /* 0x000fe4000f8e0204 */
[----:B------:R-:W-:Y:S02]  /*1650*/  @!UP0 UIADD3 UR7, UPT, UPT, UR7, -UR8, URZ ;  /* 0x8000000807078290 */ /* 0x000fe4000fffe0ff */
[----:B------:R-:W-:-:S02]  /*1660*/  @!UP0 UIMAD UR6, UR9, UR6, UR8 ;  /* 0x00000006090682a4 */ /* 0x000fc4000f8e0208 */
[----:B------:R-:W-:Y:S02]  /*1670*/  @!UP0 UIMAD UR4, UR7, UR19, UR5 ;  /* 0x00000013070482a4 */ /* 0x000fe4000f8e0205 */
[----:B------:R-:W-:Y:S02]  /*1680*/  UIMAD UR30, UR20, UR11, UR30 ;  /* 0x0000000b141e72a4 */ /* 0x000fe4000f8e021e */
[----:B------:R-:W-:Y:S01]  /*1690*/  UIMAD UR31, UR4, UR14, UR10 ;  /* 0x0000000e041f72a4 */ /* 0x000fe2000f8e020a */
[----:B------:R-:W-:Y:S02]  /*16a0*/  @!UP0 UMOV UR5, UR6 ;  /* 0x0000000600058c82 */ /* 0x000fe40008000000 */
[----:B------:R-:W-:-:S12]  /*16b0*/  UIMAD UR30, UR5, UR20, UR30 ;  /* 0x00000014051e72a4 */ /* 0x000fd8000f8e021e */
.L_x_19:
[----:B------:R-:W-:-:S09]  /*16c0*/  UISETP.NE.AND UP0, UPT, UR22, 0x1, UPT ;  /* 0x000000011600788c */ /* 0x000fd2000bf05270 */
[----:B------:R-:W-:Y:S05]  /*16d0*/  BRA.U UP0, `(.L_x_20) ;  /* 0x0000000100407547 */ /* 0x000fea000b800000 */
[----:B------:R-:W2:Y:S01]  /*16e0*/  LDCU.128 UR8, c[0x0][0xb10] ;  /* 0x00016200ff0877ac */ /* 0x000ea20008000c00 */
[----:B------:R-:W3:Y:S01]  /*16f0*/  LDCU UR12, c[0x0][0xb0c] ;  /* 0x00016180ff0c77ac */ /* 0x000ee20008000800 */
[----:B------:R-:W4:Y:S01]  /*1700*/  LDCU UR13, c[0x0][0xb20] ;  /* 0x00016400ff0d77ac */ /* 0x000f220008000800 */
[----:B--2---:R-:W-:Y:S02]  /*1710*/  UIMAD.WIDE.U32 UR4, UR30, UR8, URZ ;  /* 0x000000081e0472a5 */ /* 0x004fe4000f8e00ff */
[----:B------:R-:W-:Y:S02]  /*1720*/  UIMAD.WIDE.U32 UR6, UR31, UR11, URZ ;  /* 0x0000000b1f0672a5 */ /* 0x000fe4000f8e00ff */
[----:B---3--:R-:W-:Y:S02]  /*1730*/  UISETP.NE.AND UP0, UPT, UR12, 0x1, UPT ;  /* 0x000000010c00788c */ /* 0x008fe4000bf05270 */
[----:B------:R-:W-:-:S03]  /*1740*/  USHF.R.U32.HI UR5, URZ, UR9, UR5 ;  /* 0x00000009ff057299 */ /* 0x000fc60008011605 */
[----:B------:R-:W-:Y:S01]  /*1750*/  UMOV UR4, UR7 ;  /* 0x0000000700047c82 */ /* 0x000fe20008000000 */
[----:B------:R-:W-:Y:S02]  /*1760*/  USEL UR5, UR30, UR5, !UP0 ;  /* 0x000000051e057287 */ /* 0x000fe4000c000000 */
[----:B------:R-:W-:Y:S02]  /*1770*/  UISETP.NE.AND UP0, UPT, UR10, 0x1, UPT ;  /* 0x000000010a00788c */ /* 0x000fe4000bf05270 */
[----:B----4-:R-:W-:-:S04]  /*1780*/  USHF.R.U32.HI UR4, URZ, UR13, UR4 ;  /* 0x0000000dff047299 */ /* 0x010fc80008011604 */
[----:B------:R-:W-:-:S04]  /*1790*/  USEL UR4, UR31, UR4, !UP0 ;  /* 0x000000041f047287 */ /* 0x000fc8000c000000 */
[----:B------:R-:W-:Y:S02]  /*17a0*/  UIADD3 UR6, UPT, UPT, UR5, -UR4, URZ ;  /* 0x8000000405067290 */ /* 0x000fe4000fffe0ff */
[----:B------:R-:W-:Y:S02]  /*17b0*/  UIADD3 UR4, UPT, UPT, -UR5, UR4, URZ ;  /* 0x0000000405047290 */ /* 0x000fe4000fffe1ff */
[----:B------:R-:W-:Y:S02]  /*17c0*/  UIMAD UR31, UR6, UR10, UR31 ;  /* 0x0000000a061f72a4 */ /* 0x000fe4000f8e021f */
[----:B------:R-:W-:-:S12]  /*17d0*/  UIMAD UR30, UR4, UR12, UR30 ;  /* 0x0000000c041e72a4 */ /* 0x000fd8000f8e021e */
.L_x_20:
[----:B------:R-:W-:Y:S01]  /*17e0*/  UISETP.NE.AND UP0, UPT, UR18, 0x2, UPT ;  /* 0x000000021200788c */ /* 0x000fe2000bf05270 */
[----:B------:R-:W-:Y:S09]  /*17f0*/  BRA.U !UP6, `(.L_x_21) ;  /* 0x000000010e0c7547 */ /* 0x000ff2000b800000 */
[----:B------:R-:W-:Y:S01]  /*1800*/  UCGABAR_WAIT ;  /* 0x0000000000007dc7 */ /* 0x000fe20008000000 */
[----:B------:R-:W-:Y:S01]  /*1810*/  CCTL.IVALL ;  /* 0x00000000ff00798f */ /* 0x000fe20002000000 */
[----:B------:R-:W-:Y:S05]  /*1820*/  BRA `(.L_x_22) ;  /* 0x0000000000047947 */ /* 0x000fea0003800000 */
.L_x_21:
[----:B------:R-:W-:Y:S06]  /*1830*/  BAR.SYNC.DEFER_BLOCKING 0x0 ;  /* 0x0000000000007b1d */ /* 0x000fec0000010000 */
.L_x_22:
[----:B------:R-:W-:Y:S05]  /*1840*/  BRA.U UP0, `(.L_x_23) ;  /* 0x0000001900fc7547 */ /* 0x000fea000b800000 */
[----:B------:R-:W2:Y:S01]  /*1850*/  LDCU UR6, c[0x0][0x38c] ;  /* 0x00007180ff0677ac */ /* 0x000ea20008000800 */
[----:B------:R-:W3:Y:S01]  /*1860*/  S2UR UR8, SR_CgaCtaId ;  /* 0x00000000000879c3 */ /* 0x000ee20000008800 */
[----:B------:R-:W-:Y:S01]  /*1870*/  PLOP3.LUT P1, PT, PT, PT, UP3, 0x80, 0x8 ;  /* 0x000000000008781c */ /* 0x000fe20003f2f038 */
[----:B------:R-:W-:Y:S01]  /*1880*/  IMAD.MOV.U32 R12, RZ, RZ, 0x1 ;  /* 0x00000001ff0c7424 */ /* 0x000fe200078e00ff */
[----:B------:R-:W-:Y:S01]  /*1890*/  UMOV UR7, 0x400 ;  /* 0x0000040000077882 */ /* 0x000fe20000000000 */
[----:B------:R-:W-:Y:S01]  /*18a0*/  UISETP.NE.AND UP1, UPT, UR18, URZ, UPT ;  /* 0x000000ff1200728c */ /* 0x000fe2000bf25270 */
[----:B------:R-:W-:Y:S01]  /*18b0*/  ISETP.EQ.OR P2, PT, R0, RZ, P3 ;  /* 0x000000ff0000720c */ /* 0x000fe20001f42670 */
[----:B------:R-:W-:Y:S01]  /*18c0*/  USEL UR24, URZ, 0x1, UP4 ;  /* 0x00000001ff187887 */ /* 0x000fe2000a000000 */
[----:B------:R-:W-:Y:S02]  /*18d0*/  PLOP3.LUT P1, PT, P1, PT, PT, 0x8, 0x80 ;  /* 0x000000000080781c */ /* 0x000fe40000f2e170 */
[----:B------:R-:W-:Y:S01]  /*18e0*/  CS2R R10, SRZ ;  /* 0x00000000000a7805 */ /* 0x000fe2000001ff00 */
[----:B------:R-:W-:Y:S01]  /*18f0*/  IMAD.MOV.U32 R9, RZ, RZ, RZ ;  /* 0x000000ffff097224 */ /* 0x000fe200078e00ff */
[----:B------:R-:W4:Y:S01]  /*1900*/  LDCU UR40, c[0x0][0x370] ;  /* 0x00006e00ff2877ac */ /* 0x000f220008000800 */
[----:B------:R-:W-:Y:S01]  /*1910*/  IMAD.MOV.U32 R8, RZ, RZ, 0x1 ;  /* 0x00000001ff087424 */ /* 0x000fe200078e00ff */
[----:B------:R-:W1:Y:S01]  /*1920*/  LDCU.64 UR26, c[0x0][0x348] ;  /* 0x00006900ff1a77ac */ /* 0x000e620008000a00 */
[----:B--2---:R-:W-:-:S02]  /*1930*/  UIADD3 UR5, UPT, UPT, UR6, 0x1f, URZ ;  /* 0x0000001f06057890 */ /* 0x004fc4000fffe0ff */
[----:B------:R-:W-:Y:S02]  /*1940*/  USHF.R.U32.HI UR45, URZ, 0x5, UR28 ;  /* 0x00000005ff2d7899 */ /* 0x000fe4000801161c */
[----:B------:R-:W-:Y:S02]  /*1950*/  USHF.R.S32.HI UR4, URZ, 0x1f, UR5 ;  /* 0x0000001fff047899 */ /* 0x000fe40008011405 */
[----:B---3--:R-:W-:Y:S02]  /*1960*/  ULEA UR7, UR8, UR7, 0x18 ;  /* 0x0000000708077291 */ /* 0x008fe4000f8ec0ff */
[----:B------:R-:W-:Y:S02]  /*1970*/  ULEA.HI UR4, UR4, UR5, URZ, 0x5 ;  /* 0x0000000504047291 */ /* 0x000fe4000f8f28ff */
[----:B------:R-:W-:Y:S02]  /*1980*/  UIADD3 UR46, UPT, UPT, UR6, 0x3e, URZ ;  /* 0x0000003e062e7890 */ /* 0x000fe4000fffe0ff */
[----:B------:R-:W-:-:S02]  /*1990*/  USHF.R.S32.HI UR43, URZ, 0x5, UR4 ;  /* 0x00000005ff2b7899 */ /* 0x000fc40008011404 */
[----:B------:R-:W-:Y:S02]  /*19a0*/  UIADD3 UR4, UPT, UPT, UR6, -0x1, URZ ;  /* 0xffffffff06047890 */ /* 0x000fe4000fffe0ff */
[----:B------:R-:W-:Y:S02]  /*19b0*/  UISETP.LT.U32.AND UP0, UPT, UR43, 0x14, UPT ;  /* 0x000000142b00788c */ /* 0x000fe4000bf01070 */
[----:B------:R-:W-:Y:S02]  /*19c0*/  UISETP.GE.U32.AND UP2, UPT, UR4, -0x3f, UPT ;  /* 0xffffffc10400788c */ /* 0x000fe4000bf46070 */
[----:B------:R-:W-:Y:S01]  /*19d0*/  USEL UR41, UR43, 0x14, UP0 ;  /* 0x000000142b297887 */ /* 0x000fe20008000000 */
[----:B------:R-:W2:Y:S03]  /*19e0*/  LDCU UR39, c[0x0][0x374] ;  /* 0x00006e80ff2777ac */ /* 0x000ea60008000800 */
[----:B------:R-:W-:-:S02]  /*19f0*/  UIADD3 UR21, UPT, UPT, UR41, -0x1, URZ ;  /* 0xffffffff29157890 */ /* 0x000fc4000fffe0ff */
[----:B------:R-:W-:-:S03]  /*1a00*/  USEL UR24, UR24, 0x2, UP1 ;  /* 0x0000000218187887 */ /* 0x000fc60008800000 */
[----:B------:R-:W-:Y:S02]  /*1a10*/  @UP2 UIADD3 UR21, UPT, UPT, UR41, URZ, URZ ;  /* 0x000000ff29152290 */ /* 0x000fe4000fffe0ff */
[----:B------:R-:W-:Y:S02]  /*1a20*/  UIADD3 UR29, UPT, UPT, UR7, 0x10600, UR28 ;  /* 0x00010600071d7890 */ /* 0x000fe4000fffe01c */
[----:B------:R-:W-:Y:S02]  /*1a30*/  UIADD3 UR44, UPT, UPT, UR43, -UR41, URZ ;  /* 0x800000292b2c7290 */ /* 0x000fe4000fffe0ff */
[----:B------:R-:W-:Y:S01]  /*1a40*/  UIADD3 UR21, UPT, UPT, UR21, 0x1, URZ ;  /* 0x0000000115157890 */ /* 0x000fe2000fffe0ff */
[----:B-1--4-:R-:W-:-:S11]  /*1a50*/  UMOV UR5, URZ ;  /* 0x000000ff00057c82 */ /* 0x012fd60008000000 */
.L_x_43:
[----:B-1----:R-:W1:Y:S02]  /*1a60*/  S2UR UR4, SR_CgaCtaId ;  /* 0x00000000000479c3 */ /* 0x002e640000008800 */
[----:B-1----:R-:W-:-:S09]  /*1a70*/  UISETP.NE.AND UP0, UPT, UR4, URZ, UPT ;  /* 0x000000ff0400728c */ /* 0x002fd2000bf05270 */
[----:B------:R-:W-:Y:S05]  /*1a80*/  BRA.U UP0, `(.L_x_24) ;  /* 0x0000000100287547 */ /* 0x000fea000b800000 */
[----:B------:R-:W-:Y:S02]  /*1a90*/  LEA R0, R9, UR7, 0x3 ;  /* 0x0000000709007c11 */ /* 0x000fe4000f8e18ff */
[----:B------:R-:W-:-:S04]  /*1aa0*/  SHF.L.U32 R3, R8, 0x1f, RZ ;  /* 0x0000001f08037819 */ /* 0x000fc800000006ff */
[----:B------:R-:W1:Y:S02]  /*1ab0*/  SYNCS.PHASECHK.TRANS64.TRYWAIT P0, [R0+URZ+0x200], R3 ;  /* 0x00020003000075a7 */ /* 0x000e6400080011ff */
[----:B-1----:R-:W-:Y:S05]  /*1ac0*/  @!P0 BRA `(.L_x_25) ;  /* 0x0000008400a48947 */ /* 0x002fea0003800000 */
.L_x_149:
[----:B------:R3:W-:Y:S01]  /*1ad0*/  SYNCS.ARRIVE.TRANS64.A1T0 RZ, [R0+URZ+0x1f0], RZ ;  /* 0x0001f0ff00ff79a7 */ /* 0x0007e200081000ff */
[----:B------:R-:W-:-:S05]  /*1ae0*/  VIADD R9, R9, 0x1 ;  /* 0x0000000109097836 */ /* 0x000fca0000000000 */
[----:B------:R-:W-:-:S04]  /*1af0*/  ISETP.NE.AND P0, PT, R9, 0x2, PT ;  /* 0x000000020900780c */ /* 0x000fc80003f05270 */
[----:B-1----:R-:W-:Y:S02]  /*1b00*/  SEL R3, RZ, 0x1, P0 ;  /* 0x00000001ff037807 */ /* 0x002fe40000000000 */
[----:B------:R-:W-:Y:S02]  /*1b10*/  SEL R9, R9, RZ, P0 ;  /* 0x000000ff09097207 */ /* 0x000fe40000000000 */
[----:B------:R-:W-:-:S07]  /*1b20*/  LOP3.LUT R8, R8, R3, RZ, 0x3c, !PT ;  /* 0x0000000308087212 */ /* 0x000fce00078e3cff */
.L_x_24:
[----:B------:R-:W-:Y:S01]  /*1b30*/  ULEA UR4, UR5, UR7, 0x3 ;  /* 0x0000000705047291 */ /* 0x000fe2000f8e18ff */
[----:B---3--:R-:W-:Y:S01]  /*1b40*/  SHF.L.U32 R0, R12, 0x1f, RZ ;  /* 0x0000001f0c007819 */ /* 0x008fe200000006ff */
[----:B------:R-:W-:Y:S02]  /*1b50*/  UISETP.GE.U32.AND UP0, UPT, UR46, 0x3f, UPT ;  /* 0x0000003f2e00788c */ /* 0x000fe4000bf06070 */
[----:B------:R-:W-:Y:S02]  /*1b60*/  USHF.L.U32 UR35, UR30, 0x6, URZ ;  /* 0x000000061e237899 */ /* 0x000fe400080006ff */
[----:B------:R-:W-:Y:S01]  /*1b70*/  ULEA UR19, UR31, UR45, 0x8 ;  /* 0x0000002d1f137291 */ /* 0x000fe2000f8e40ff */
[----:B------:R-:W-:Y:S02]  /*1b80*/  UMOV UR13, URZ ;  /* 0x000000ff000d7c82 */ /* 0x000fe40008000000 */
[----:B------:R1:W3:Y:S02]  /*1b90*/  SYNCS.PHASECHK.TRANS64.TRYWAIT P0, [UR4+0xa0], R0 ;  /* 0x0000a000ff0075a7 */ /* 0x0002e40008001104 */
[----:B------:R-:W-:Y:S07]  /*1ba0*/  BRA.U !UP0, `(.L_x_26) ;  /* 0x0000000108bc7547 */ /* 0x000fee000b800000 */
[----:B------:R-:W-:Y:S01]  /*1bb0*/  UMOV UR6, URZ ;  /* 0x000000ff00067c82 */ /* 0x000fe20008000000 */
[----:B------:R-:W-:-:S05]  /*1bc0*/  UMOV UR4, UR5 ;  /* 0x0000000500047c82 */ /* 0x000fca0008000000 */
.L_x_32:
[----:B------:R-:W-:Y:S01]  /*1bd0*/  ULEA UR33, UR4, UR7, 0x3 ;  /* 0x0000000704217291 */ /* 0x000fe2000f8e18ff */
[----:B---3--:R-:W-:Y:S01]  /*1be0*/  @!P3 MOV R2, 0x2800 ;  /* 0x000028000002b802 */ /* 0x008fe20000000f00 */
[----:B-1-34-:R-:W-:Y:S10]  /*1bf0*/  @P0 BRA `(.L_x_27) ;  /* 0x00000000000c0947 */ /* 0x01aff40003800000 */
[----:B------:R-:W-:-:S04]  /*1c00*/  SHF.L.U32 R3, R12, 0x1f, RZ ;  /* 0x0000001f0c037819 */ /* 0x000fc800000006ff */
[----:B------:R-:W3:Y:S02]  /*1c10*/  SYNCS.PHASECHK.TRANS64.TRYWAIT P0, [UR33+0xa0], R3 ;  /* 0x0000a003ff0075a7 */ /* 0x000ee40008001121 */
[----:B---3--:R-:W-:Y:S05]  /*1c20*/  @!P0 BRA `(.L_x_28) ;  /* 0x0000008400608947 */ /* 0x008fea0003800000 */
.L_x_27:
[----:B------:R3:W-:Y:S01]  /*1c30*/  @!P3 SYNCS.ARRIVE.TRANS64 RZ, [UR33], R2 ;  /* 0x00000002ffffb9a7 */ /* 0x0007e20008000021 */
[----:B------:R-:W-:-:S04]  /*1c40*/  ULOP3.LUT UR5, UR24, 0x2, URZ, 0xfc, !UPT ;  /* 0x0000000218057892 */ /* 0x000fc8000f8efcff */
[----:B------:R-:W-:-:S09]  /*1c50*/  UISETP.NE.AND UP0, UPT, UR5, 0x2, UPT ;  /* 0x000000020500788c */ /* 0x000fd2000bf05270 */
[----:B------:R-:W-:Y:S05]  /*1c60*/  BRA.U UP0, `(.L_x_29) ;  /* 0x0000000100047547 */ /* 0x000fea000b800000 */
[----:B--2---:R-:W-:Y:S05]  /*1c70*/  BPT.TRAP 0x1 ;  /* 0x000000040000795c */ /* 0x004fea0000300000 */
.L_x_29:
[----:B------:R-:W-:Y:S04]  /*1c80*/  BSSY.RECONVERGENT B0, `(.L_x_30) ;  /* 0x0000003000007945 */ /* 0x000fe80003800200 */
[----:B------:R-:W-:Y:S05]  /*1c90*/  @P2 BRA `(.L_x_31) ;  /* 0x0000000000042947 */ /* 0x000fea0003800000 */
[----:B--2---:R-:W-:Y:S05]  /*1ca0*/  BPT.TRAP 0x1 ;  /* 0x000000040000795c */ /* 0x004fea0000300000 */
.L_x_31:
[----:B--2---:R-:W-:Y:S05]  /*1cb0*/  BSYNC.RECONVERGENT B0 ;  /* 0x0000000000007941 */ /* 0x004fea0003800200 */
.L_x_30:
[----:B------:R-:W-:Y:S02]  /*1cc0*/  UIADD3 UR5, UPT, UPT, UR4, 0x1, URZ ;  /* 0x0000000104057890 */ /* 0x000fe4000fffe0ff */
[----:B------:R-:W-:Y:S02]  /*1cd0*/  USHF.L.U32 UR34, UR6, 0x5, URZ ;  /* 0x0000000506227899 */ /* 0x000fe400080006ff */
[----:B------:R-:W-:Y:S02]  /*1ce0*/  UISETP.NE.AND UP0, UPT, UR5, 0x14, UPT ;  /* 0x000000140500788c */ /* 0x000fe4000bf05270 */
[----:B------:R-:W-:Y:S02]  /*1cf0*/  UIADD3 UR6, UPT, UPT, UR6, 0x1, URZ ;  /* 0x0000000106067890 */ /* 0x000fe4000fffe0ff */
[----:B------:R-:W-:Y:S02]  /*1d00*/  USEL UR9, URZ, 0x1, UP0 ;  /* 0x00000001ff097887 */ /* 0x000fe40008000000 */
[----:B------:R-:W-:-:S02]  /*1d10*/  USEL UR5, UR5, URZ, UP0 ;  /* 0x000000ff05057287 */ /* 0x000fc40008000000 */
[----:B------:R-:W-:Y:S02]  /*1d20*/  ULEA UR32, UR4, UR7, 0xb ;  /* 0x0000000704207291 */ /* 0x000fe4000f8e58ff */
[----:B------:R-:W-:Y:S01]  /*1d30*/  ULEA UR8, UR5, UR7, 0x3 ;  /* 0x0000000705087291 */ /* 0x000fe2000f8e18ff */
[----:B------:R-:W-:Y:S01]  /*1d40*/  LOP3.LUT R12, R12, UR9, RZ, 0x3c, !PT ;  /* 0x000000090c0c7c12 */ /* 0x000fe2000f8e3cff */
[----:B------:R-:W-:Y:S02]  /*1d50*/  UIADD3 UR10, UP1, UPT, UR26, 0x80, URZ ;  /* 0x000000801a0a7890 */ /* 0x000fe4000ff3e0ff */
[----:B------:R-:W-:Y:S01]  /*1d60*/  ULEA UR16, UR4, UR28, 0xd ;  /* 0x0000001c04107291 */ /* 0x000fe2000f8e68ff */
[----:B-1----:R-:W-:Y:S01]  /*1d70*/  SHF.L.U32 R0, R12, 0x1f, RZ ;  /* 0x0000001f0c007819 */ /* 0x002fe200000006ff */
[----:B------:R-:W-:Y:S02]  /*1d80*/  UIADD3.X UR11, UPT, UPT, URZ, UR27, URZ, UP1, !UPT ;  /* 0x0000001bff0b7290 */ /* 0x000fe40008ffe4ff */
[----:B------:R-:W-:Y:S01]  /*1d90*/  UIADD3 UR32, UPT, UPT, UR32, 0x6600, URZ ;  /* 0x0000660020207890 */ /* 0x000fe2000fffe0ff */
[----:B------:R4:W1:Y:S01]  /*1da0*/  SYNCS.PHASECHK.TRANS64.TRYWAIT P0, [UR8+0xa0], R0 ;  /* 0x0000a000ff0075a7 */ /* 0x0008620008001108 */
[----:B------:R-:W-:-:S02]  /*1db0*/  UIADD3 UR8, UP0, UPT, UR26, 0x180, URZ ;  /* 0x000001801a087890 */ /* 0x000fc4000ff1e0ff */
[----:B------:R-:W-:Y:S02]  /*1dc0*/  UIADD3 UR16, UPT, UPT, UR7, 0x10600, UR16 ;  /* 0x0001060007107890 */ /* 0x000fe4000fffe010 */
[----:B------:R-:W-:Y:S02]  /*1dd0*/  UIADD3.X UR9, UPT, UPT, URZ, UR27, URZ, UP0, !UPT ;  /* 0x0000001bff097290 */ /* 0x000fe400087fe4ff */
[----:B------:R-:W-:Y:S01]  /*1de0*/  UISETP.NE.AND UP0, UPT, UR6, UR21, UPT ;  /* 0x000000150600728c */ /* 0x000fe2000bf05270 */
[----:B------:R-:W-:Y:S01]  /*1df0*/  UMOV UR12, 0x0 ;  /* 0x00000000000c7882 */ /* 0x000fe20000000000 */
[----:B------:R-:W-:Y:S01]  /*1e00*/  UMOV UR13, 0x10000000 ;  /* 0x10000000000d7882 */ /* 0x000fe20000000000 */
[----:B------:R-:W-:Y:S01]  /*1e10*/  UMOV UR4, 0x30000 ;  /* 0x0003000000047882 */ /* 0x000fe20000000000 */
[----:B------:R-:W-:Y:S01]  /*1e20*/  UMOV UR20, UR36 ;  /* 0x0000002400147c82 */ /* 0x000fe20008000000 */
[----:B------:R-:W-:Y:S01]  /*1e30*/  UMOV UR17, UR33 ;  /* 0x0000002100117c82 */ /* 0x000fe20008000000 */
[----:B------:R-:W-:Y:S01]  /*1e40*/  UMOV UR18, UR34 ;  /* 0x0000002200127c82 */ /* 0x000fe20008000000 */
[----:B------:R-:W-:Y:S01]  /*1e50*/  UTMALDG.3D [UR32], [UR10], desc[UR12] ;  /* 0x00000c200a0075b4 */ /* 0x000fe20008011000 */
[----:B------:R2:W-:Y:S02]  /*1e60*/  UTMALDG.3D.MULTICAST [UR16], [UR8], UR4, desc[UR12] ;  /* 0x00000c10080073b4 */ /* 0x0005e40008011804 */
[----:B--2---:R-:W-:Y:S01]  /*1e70*/  UMOV UR13, UR21 ;  /* 0x00000015000d7c82 */ /* 0x004fe20008000000 */
[----:B------:R-:W-:Y:S01]  /*1e80*/  UMOV UR4, UR5 ;  /* 0x0000000500047c82 */ /* 0x000fe20008000000 */
[----:B------:R-:W-:Y:S05]  /*1e90*/  BRA.U UP0, `(.L_x_32) ;  /* 0xfffffffd004c7547 */ /* 0x000fea000b83ffff */
.L_x_26:
[----:B------:R-:W-:Y:S01]  /*1ea0*/  ULEA UR4, UR5, UR7, 0x3 ;  /* 0x0000000705047291 */ /* 0x000fe2000f8e18ff */
[----:B-1--4-:R-:W-:Y:S01]  /*1eb0*/  SHF.L.U32 R0, R12, 0x1f, RZ ;  /* 0x0000001f0c007819 */ /* 0x012fe200000006ff */
[----:B------:R-:W-:Y:S01]  /*1ec0*/  @!P1 SYNCS.ARRIVE.TRANS64.A1T0 RZ, [UR7+0x188], RZ ;  /* 0x000188ffffff99a7 */ /* 0x000fe20008100007 */
[----:B------:R-:W-:-:S06]  /*1ed0*/  UISETP.GT.AND UP0, UPT, UR43, UR41, UPT ;  /* 0x000000292b00728c */ /* 0x000fcc000bf04270 */
[----:B---3--:R1:W3:Y:S03]  /*1ee0*/  SYNCS.PHASECHK.TRANS64.TRYWAIT P0, [UR4+0xa0], R0 ;  /* 0x0000a000ff0075a7 */ /* 0x0082e60008001104 */
[----:B------:R-:W-:Y:S05]  /*1ef0*/  BRA.U !UP0, `(.L_x_33) ;  /* 0x0000000108bc7547 */ /* 0x000fea000b800000 */
[----:B------:R-:W-:Y:S01]  /*1f00*/  UIADD3 UR25, UPT, UPT, UR44, UR13, URZ ;  /* 0x0000000d2c197290 */ /* 0x000fe2000fffe0ff */
[----:B------:R-:W-:-:S11]  /*1f10*/  UMOV UR4, UR5 ;  /* 0x0000000500047c82 */ /* 0x000fd60008000000 */
.L_x_39:
[----:B------:R-:W-:Y:S01]  /*1f20*/  ULEA UR9, UR4, UR7, 0x3 ;  /* 0x0000000704097291 */ /* 0x000fe2000f8e18ff */
[----:B---3--:R-:W-:Y:S01]  /*1f30*/  @!P3 MOV R2, 0x2800 ;  /* 0x000028000002b802 */ /* 0x008fe20000000f00 */
[----:B-1-3--:R-:W-:Y:S10]  /*1f40*/  @P0 BRA `(.L_x_34) ;  /* 0x00000000000c0947 */ /* 0x00aff40003800000 */
[----:B------:R-:W-:-:S04]  /*1f50*/  SHF.L.U32 R3, R12, 0x1f, RZ ;  /* 0x0000001f0c037819 */ /* 0x000fc800000006ff */
[----:B------:R-:W3:Y:S02]  /*1f60*/  SYNCS.PHASECHK.TRANS64.TRYWAIT P0, [UR9+0xa0], R3 ;  /* 0x0000a003ff0075a7 */ /* 0x000ee40008001109 */
[----:B---3--:R-:W-:Y:S05]  /*1f70*/  @!P0 BRA `(.L_x_35) ;  /* 0x0000008000a48947 */ /* 0x008fea0003800000 */
.L_x_34:
[----:B------:R3:W-:Y:S01]  /*1f80*/  @!P3 SYNCS.ARRIVE.TRANS64 RZ, [UR9], R2 ;  /* 0x00000002ffffb9a7 */ /* 0x0007e20008000009 */
[----:B------:R-:W-:-:S04]  /*1f90*/  ULOP3.LUT UR5, UR24, 0x2, URZ, 0xfc, !UPT ;  /* 0x0000000218057892 */ /* 0x000fc8000f8efcff */
[----:B------:R-:W-:-:S09]  /*1fa0*/  UISETP.NE.AND UP0, UPT, UR5, 0x2, UPT ;  /* 0x000000020500788c */ /* 0x000fd2000bf05270 */
[----:B------:R-:W-:Y:S05]  /*1fb0*/  BRA.U UP0, `(.L_x_36) ;  /* 0x0000000100047547 */ /* 0x000fea000b800000 */
[----:B--2---:R-:W-:Y:S05]  /*1fc0*/  BPT.TRAP 0x1 ;  /* 0x000000040000795c */ /* 0x004fea0000300000 */
.L_x_36:
[----:B------:R-:W-:Y:S04]  /*1fd0*/  BSSY.RECONVERGENT B0, `(.L_x_37) ;  /* 0x0000003000007945 */ /* 0x000fe80003800200 */
[----:B------:R-:W-:Y:S05]  /*1fe0*/  @P2 BRA `(.L_x_38) ;  /* 0x0000000000042947 */ /* 0x000fea0003800000 */
[----:B--2---:R-:W-:Y:S05]  /*1ff0*/  BPT.TRAP 0x1 ;  /* 0x000000040000795c */ /* 0x004fea0000300000 */
.L_x_38:
[----:B--2---:R-:W-:Y:S05]  /*2000*/  BSYNC.RECONVERGENT B0 ;  /* 0x0000000000007941 */ /* 0x004fea0003800200 */
.L_x_37:
[----:B------:R-:W-:Y:S02]  /*2010*/  UIADD3 UR5, UPT, UPT, UR4, 0x1, URZ ;  /* 0x0000000104057890 */ /* 0x000fe4000fffe0ff */
[----:B------:R-:W-:Y:S02]  /*2020*/  UIADD3 UR14, UP1, UPT, UR26, 0x80, URZ ;  /* 0x000000801a0e7890 */ /* 0x000fe4000ff3e0ff */
[----:B------:R-:W-:Y:S02]  /*2030*/  UISETP.NE.AND UP0, UPT, UR5, 0x14, UPT ;  /* 0x000000140500788c */ /* 0x000fe4000bf05270 */
[----:B------:R-:W-:Y:S02]  /*2040*/  USHF.L.U32 UR10, UR13, 0x5, URZ ;  /* 0x000000050d0a7899 */ /* 0x000fe400080006ff */
[----:B------:R-:W-:Y:S02]  /*2050*/  USEL UR8, URZ, 0x1, UP0 ;  /* 0x00000001ff087887 */ /* 0x000fe40008000000 */
[----:B------:R-:W-:-:S02]  /*2060*/  USEL UR5, UR5, URZ, UP0 ;  /* 0x000000ff05057287 */ /* 0x000fc40008000000 */
[----:B------:R-:W-:Y:S02]  /*2070*/  UIADD3 UR22, UP0, UPT, UR26, 0x180, URZ ;  /* 0x000001801a167890 */ /* 0x000fe4000ff1e0ff */
[----:B------:R-:W-:Y:S01]  /*2080*/  LOP3.LUT R12, R12, UR8, RZ, 0x3c, !PT ;  /* 0x000000080c0c7c12 */ /* 0x000fe2000f8e3cff */
[----:B------:R-:W-:Y:S02]  /*2090*/  ULEA UR8, UR4, UR7, 0xb ;  /* 0x0000000704087291 */ /* 0x000fe4000f8e58ff */
[----:B------:R-:W-:Y:S01]  /*20a0*/  ULEA UR6, UR5, UR7, 0x3 ;  /* 0x0000000705067291 */ /* 0x000fe2000f8e18ff */
[----:B-1----:R-:W-:Y:S01]  /*20b0*/  SHF.L.U32 R0, R12, 0x1f, RZ ;  /* 0x0000001f0c007819 */ /* 0x002fe200000006ff */
[----:B------:R-:W-:Y:S02]  /*20c0*/  UIADD3 UR8, UPT, UPT, UR8, 0x6600, URZ ;  /* 0x0000660008087890 */ /* 0x000fe4000fffe0ff */
[----:B------:R-:W-:Y:S02]  /*20d0*/  UIADD3.X UR15, UPT, UPT, URZ, UR27, URZ, UP1, !UPT ;  /* 0x0000001bff0f7290 */ /* 0x000fe40008ffe4ff */
[----:B------:R-:W-:-:S02]  /*20e0*/  ULEA UR16, UR4, UR29, 0xd ;  /* 0x0000001d04107291 */ /* 0x000fc4000f8e68ff */
[----:B------:R-:W-:Y:S01]  /*20f0*/  UIADD3.X UR23, UPT, UPT, URZ, UR27, URZ, UP0, !UPT ;  /* 0x0000001bff177290 */ /* 0x000fe200087fe4ff */
[----:B------:R4:W1:Y:S01]  /*2100*/  SYNCS.PHASECHK.TRANS64.TRYWAIT P0, [UR6+0xa0], R0 ;  /* 0x0000a000ff0075a7 */ /* 0x0008620008001106 */
[----:B------:R-:W-:Y:S01]  /*2110*/  UMOV UR30, 0x0 ;  /* 0x00000000001e7882 */ /* 0x000fe20000000000 */
[----:B------:R-:W-:Y:S01]  /*2120*/  UMOV UR31, 0x10000000 ;  /* 0x10000000001f7882 */ /* 0x000fe20000000000 */
[----:B------:R-:W-:Y:S01]  /*2130*/  UMOV UR11, UR35 ;  /* 0x00000023000b7c82 */ /* 0x000fe20008000000 */
[----:B------:R-:W-:Y:S01]  /*2140*/  UMOV UR12, UR36 ;  /* 0x00000024000c7c82 */ /* 0x000fe20008000000 */
[----:B------:R-:W-:Y:S01]  /*2150*/  UMOV UR6, 0x30000 ;  /* 0x0003000000067882 */ /* 0x000fe20000000000 */
[----:B------:R-:W-:Y:S01]  /*2160*/  UMOV UR20, UR36 ;  /* 0x0000002400147c82 */ /* 0x000fe20008000000 */
[----:B------:R-:W-:Y:S01]  /*2170*/  UMOV UR17, UR9 ;  /* 0x0000000900117c82 */ /* 0x000fe20008000000 */
[----:B------:R-:W-:Y:S01]  /*2180*/  UMOV UR18, UR10 ;  /* 0x0000000a00127c82 */ /* 0x000fe20008000000 */
[----:B------:R4:W-:Y:S01]  /*2190*/  UTMALDG.3D [UR8], [UR14], desc[UR30] ;  /* 0x00001e080e0075b4 */ /* 0x0009e20008011000 */
[----:B------:R-:W-:Y:S01]  /*21a0*/  UIADD3 UR13, UPT, UPT, UR13, 0x1, URZ ;  /* 0x000000010d0d7890 */ /* 0x000fe2000fffe0ff */
[----:B------:R-:W-:-:S03]  /*21b0*/  UMOV UR4, UR5 ;  /* 0x0000000500047c82 */ /* 0x000fc60008000000 */
[----:B------:R-:W-:Y:S01]  /*21c0*/  UISETP.NE.AND UP0, UPT, UR13, UR25, UPT ;  /* 0x000000190d00728c */ /* 0x000fe2000bf05270 */
[----:B------:R4:W-:Y:S08]  /*21d0*/  UTMALDG.3D.MULTICAST [UR16], [UR22], UR6, desc[UR30] ;  /* 0x00001e10160073b4 */ /* 0x0009f00008011806 */
[----:B----4-:R-:W-:Y:S05]  /*21e0*/  BRA.U UP0, `(.L_x_39) ;  /* 0xfffffffd004c7547 */ /* 0x010fea000b83ffff */
.L_x_33:
[C---:B------:R-:W-:Y:S01]  /*21f0*/  LEA R3, R11.reuse, UR7, 0x3 ;  /* 0x000000070b037c11 */ /* 0x040fe2000f8e18ff */
[----:B------:R-:W-:Y:S01]  /*2200*/  NOP ;  /* 0x0000000000007918 */ /* 0x000fe20000000000 */
[----:B-1----:R-:W-:Y:S02]  /*2210*/  SHF.L.U32 R0, R10, 0x1f, RZ ;  /* 0x0000001f0a007819 */ /* 0x002fe400000006ff */
[----:B------:R-:W-:Y:S02]  /*2220*/  LEA R5, R11, UR7, 0x4 ;  /* 0x000000070b057c11 */ /* 0x000fe4000f8e20ff */
[----:B---3--:R-:W1:Y:S02]  /*2230*/  SYNCS.PHASECHK.TRANS64.TRYWAIT P0, [R3+URZ+0x190], R0 ;  /* 0x00019000030075a7 */ /* 0x008e6400080011ff */
[----:B-1----:R-:W-:Y:S05]  /*2240*/  @!P0 BRA `(.L_x_40) ;  /* 0x0000008000088947 */ /* 0x002fea0003800000 */
.L_x_152:
[----:B------:R-:W3:Y:S01]  /*2250*/  LDS.128 R4, [R5+0x220] ;  /* 0x0002200005047984 */ /* 0x000ee20000000c00 */
[----:B------:R-:W-:Y:S01]  /*2260*/  UISETP.GE.AND UP0, UPT, UR42, 0x1, UPT ;  /* 0x000000012a00788c */ /* 0x000fe2000bf06270 */
[----:B------:R-:W-:Y:S01]  /*2270*/  @!PT LDS RZ, [RZ] ;  /* 0x00000000fffff984 */ /* 0x000fe20000000800 */
[----:B------:R-:W-:Y:S01]  /*2280*/  @!PT LDS RZ, [RZ] ;  /* 0x00000000fffff984 */ /* 0x000fe20000000800 */
[----:B------:R-:W-:Y:S01]  /*2290*/  @!PT LDS RZ, [RZ] ;  /* 0x00000000fffff984 */ /* 0x000fe20000000800 */
[----:B------:R-:W-:Y:S01]  /*22a0*/  @!PT LDS RZ, [RZ] ;  /* 0x00000000fffff984 */ /* 0x000fe20000000800 */
[----:B------:R4:W-:Y:S06]  /*22b0*/  MEMBAR.ALL.CTA ;  /* 0x0000000000007992 */ /* 0x0009ec0000008000 */
[----:B----4-:R-:W4:Y:S01]  /*22c0*/  FENCE.VIEW.ASYNC.S ;  /* 0x00000000000073c6 */ /* 0x010f220000000000 */
[----:B---3--:R-:W-:-:S13]  /*22d0*/  LOP3.LUT P0, RZ, R6, 0x1, RZ, 0xc0, !PT ;  /* 0x0000000106ff7812 */ /* 0x008fda000780c0ff */
[----:B----4-:R-:W-:Y:S01]  /*22e0*/  VOTEU.ANY UP1, P0 ;  /* 0x0000000000ff7886 */ /* 0x010fe20000020100 */
[----:B------:R-:W-:-:S13]  /*22f0*/  PLOP3.LUT P0, PT, PT, PT, UP1, 0x80, 0x8 ;  /* 0x000000000008781c */ /* 0x000fda0003f0f018 */
[----:B-1----:R-:W-:Y:S02]  /*2300*/  @P0 LOP3.LUT R0, R5, 0xffff, RZ, 0xc0, !PT ;  /* 0x0000ffff05000812 */ /* 0x002fe400078ec0ff */
[----:B------:R-:W-:Y:S02]  /*2310*/  @P0 MOV R2, R4 ;  /* 0x0000000400020202 */ /* 0x000fe40000000f00 */
[----:B------:R-:W-:Y:S01]  /*2320*/  @P0 R2UR UR6, R0 ;  /* 0x00000000000602ca */ /* 0x000fe200000e0000 */
[----:B------:R-:W-:Y:S01]  /*2330*/  VIADD R0, R3, 0x1a0 ;  /* 0x000001a003007836 */ /* 0x000fe20000000000 */
[----:B------:R-:W-:Y:S02]  /*2340*/  @P0 SHF.R.U32.HI R4, RZ, 0x10, R5 ;  /* 0x00000010ff040819 */ /* 0x000fe40000011605 */
[----:B------:R-:W-:Y:S02]  /*2350*/  @P0 R2UR UR8, R2 ;  /* 0x00000000020802ca */ /* 0x000fe400000e0000 */
[----:B------:R-:W-:-:S02]  /*2360*/  PRMT R0, RZ, 0x654, R0 ;  /* 0x00000654ff007816 */ /* 0x000fc40000000000 */
[----:B------:R-:W-:Y:S02]  /*2370*/  @P0 R2UR UR4, R4 ;  /* 0x00000000040402ca */ /* 0x000fe400000e0000 */
[----:B------:R1:W-:Y:S03]  /*2380*/  SYNCS.ARRIVE.TRANS64.RED.A1T0 RZ, [R0+URZ], RZ ;  /* 0x000000ff00ff79a7 */ /* 0x0003e600081004ff */
[----:B------:R-:W-:-:S04]  /*2390*/  @UP1 UMOV UR37, UR6 ;  /* 0x0000000600251c82 */ /* 0x000fc80008000000 */
[----:B------:R-:W-:-:S04]  /*23a0*/  @UP1 UMOV UR38, UR8 ;  /* 0x0000000800261c82 */ /* 0x000fc80008000000 */
[----:B------:R-:W-:Y:S01]  /*23b0*/  @UP1 UMOV UR36, UR4 ;  /* 0x0000000400241c82 */ /* 0x000fe20008000000 */
[----:B------:R-:W-:Y:S05]  /*23c0*/  BRA.U !UP0, `(.L_x_41) ;  /* 0x0000000108d47547 */ /* 0x000fea000b800000 */
[----:B------:R-:W2:Y:S01]  /*23d0*/  LDCU.128 UR12, c[0x0][0xb10] ;  /* 0x00016200ff0c77ac */ /* 0x000ea20008000c00 */
[----:B------:R-:W3:Y:S01]  /*23e0*/  LDCU UR25, c[0x0][0xb20] ;  /* 0x00016400ff1977ac */ /* 0x000ee20008000800 */
[----:B------:R-:W4:Y:S01]  /*23f0*/  LDCU UR20, c[0x0][0xb0c] ;  /* 0x00016180ff1477ac */ /* 0x000f220008000800 */
[----:B------:R-:W1:Y:S01]  /*2400*/  LDCU.64 UR10, c[0x0][0xb28] ;  /* 0x00016500ff0a77ac */ /* 0x000e620008000a00 */
[----:B------:R-:W-:Y:S02]  /*2410*/  UISETP.NE.AND UP3, UPT, UR42, 0x1, UPT ;  /* 0x000000012a00788c */ /* 0x000fe4000bf65270 */
[----:B--2---:R-:W-:Y:S02]  /*2420*/  UIMAD.WIDE.U32 UR16, UR39, UR15, URZ ;  /* 0x0000000f271072a5 */ /* 0x004fe4000f8e00ff */
[----:B------:R-:W-:Y:S02]  /*2430*/  UIMAD.WIDE.U32 UR8, UR40, UR12, URZ ;  /* 0x0000000c280872a5 */ /* 0x000fe4000f8e00ff */
[----:B------:R-:W-:-:S02]  /*2440*/  UISETP.NE.AND UP0, UPT, UR14, 0x1, UPT ;  /* 0x000000010e00788c */ /* 0x000fc4000bf05270 */
[----:B------:R-:W-:Y:S01]  /*2450*/  UIMAD.WIDE.U32 UR22, UR37, UR15, URZ ;  /* 0x0000000f251672a5 */ /* 0x000fe2000f8e00ff */
[----:B------:R-:W-:Y:S02]  /*2460*/  UMOV UR16, UR17 ;  /* 0x0000001100107c82 */ /* 0x000fe40008000000 */
[----:B------:R-:W-:Y:S01]  /*2470*/  UMOV UR8, UR9 ;  /* 0x0000000900087c82 */ /* 0x000fe20008000000 */
[----:B---3--:R-:W-:Y:S02]  /*2480*/  USHF.R.U32.HI UR16, URZ, UR25, UR16 ;  /* 0x00000019ff107299 */ /* 0x008fe40008011610 */
[----:B----4-:R-:W-:Y:S02]  /*2490*/  UISETP.NE.AND UP2, UPT, UR20, 0x1, UPT ;  /* 0x000000011400788c */ /* 0x010fe4000bf45270 */
[----:B------:R-:W-:Y:S02]  /*24a0*/  USHF.R.U32.HI UR8, URZ, UR13, UR8 ;  /* 0x0000000dff087299 */ /* 0x000fe40008011608 */
[----:B------:R-:W-:-:S02]  /*24b0*/  USEL UR6, UR39, UR16, !UP0 ;  /* 0x0000001027067287 */ /* 0x000fc4000c000000 */
[----:B------:R-:W-:Y:S02]  /*24c0*/  USEL UR8, UR40, UR8, !UP2 ;  /* 0x0000000828087287 */ /* 0x000fe4000d000000 */
[----:B-1----:R-:W-:Y:S01]  /*24d0*/  UIMAD.WIDE.U32 UR16, UR6, UR10, URZ ;  /* 0x0000000a061072a5 */ /* 0x002fe2000f8e00ff */
[----:B------:R-:W-:Y:S01]  /*24e0*/  UMOV UR4, UR23 ;  /* 0x0000001700047c82 */ /* 0x000fe20008000000 */
[----:B------:R-:W-:Y:S02]  /*24f0*/  UIMAD.WIDE.U32 UR18, UR38, UR12, URZ ;  /* 0x0000000c261272a5 */ /* 0x000fe4000f8e00ff */
[----:B------:R-:W-:-:S03]  /*2500*/  UIMAD.WIDE.U32 UR22, UR8, UR10, URZ ;  /* 0x0000000a081672a5 */ /* 0x000fc6000f8e00ff */
[----:B------:R-:W-:Y:S01]  /*2510*/  UMOV UR16, UR17 ;  /* 0x0000001100107c82 */ /* 0x000fe20008000000 */
[----:B------:R-:W-:Y:S02]  /*2520*/  USHF.R.U32.HI UR4, URZ, UR25, UR4 ;  /* 0x00000019ff047299 */ /* 0x000fe40008011604 */
[----:B------:R-:W-:Y:S01]  /*2530*/  @UP3 USHF.R.U32.HI UR6, URZ, UR11, UR16 ;  /* 0x0000000bff063299 */ /* 0x000fe20008011610 */
[----:B------:R-:W-:Y:S01]  /*2540*/  UMOV UR18, UR19 ;  /* 0x0000001300127c82 */ /* 0x000fe20008000000 */
[----:B------:R-:W-:Y:S01]  /*2550*/  UMOV UR22, UR23 ;  /* 0x0000001700167c82 */ /* 0x000fe20008000000 */
[----:B------:R-:W-:Y:S02]  /*2560*/  USHF.R.U32.HI UR13, URZ, UR13, UR18 ;  /* 0x0000000dff0d7299 */ /* 0x000fe40008011612 */
[----:B------:R-:W-:Y:S02]  /*2570*/  USEL UR4, UR37, UR4, !UP0 ;  /* 0x0000000425047287 */ /* 0x000fe4000c000000 */
[----:B------:R-:W-:-:S02]  /*2580*/  @UP3 USHF.R.U32.HI UR8, URZ, UR11, UR22 ;  /* 0x0000000bff083299 */ /* 0x000fc40008011616 */
[----:B------:R-:W-:Y:S02]  /*2590*/  UIMAD UR9, UR42, UR6, URZ ;  /* 0x000000062a0972a4 */ /* 0x000fe4000f8e02ff */
[----:B------:R-:W-:Y:S02]  /*25a0*/  USEL UR6, UR38, UR13, !UP2 ;  /* 0x0000000d26067287 */ /* 0x000fe4000d000000 */
[----:B------:R-:W-:Y:S02]  /*25b0*/  UIMAD UR12, UR42, UR8, URZ ;  /* 0x000000082a0c72a4 */ /* 0x000fe4000f8e02ff */
[----:B------:R-:W-:Y:S02]  /*25c0*/  UISETP.GE.AND UP0, UPT, UR4, UR9, UPT ;  /* 0x000000090400728c */ /* 0x000fe4000bf06270 */
[----:B------:R-:W-:Y:S02]  /*25d0*/  UIMAD.WIDE.U32 UR16, UR4, UR10, URZ ;  /* 0x0000000a041072a5 */ /* 0x000fe4000f8e00ff */
[----:B------:R-:W-:-:S02]  /*25e0*/  UISETP.GE.OR UP0, UPT, UR6, UR12, UP0 ;  /* 0x0000000c0600728c */ /* 0x000fc40008706670 */
[----:B------:R-:W-:Y:S02]  /*25f0*/  UIMAD.WIDE.U32 UR12, UR6, UR10, URZ ;  /* 0x0000000a060c72a5 */ /* 0x000fe4000f8e00ff */
[----:B------:R-:W-:Y:S01]  /*2600*/  UIADD3 UR15, UPT, UPT, -UR4, URZ, URZ ;  /* 0x000000ff040f7290 */ /* 0x000fe2000fffe1ff */
[----:B------:R-:W-:Y:S01]  /*2610*/  UMOV UR10, UR17 ;  /* 0x00000011000a7c82 */ /* 0x000fe20008000000 */
[----:B------:R-:W-:Y:S02]  /*2620*/  UIADD3 UR12, UPT, UPT, -UR6, URZ, URZ ;  /* 0x000000ff060c7290 */ /* 0x000fe4000fffe1ff */
[----:B------:R-:W-:-:S03]  /*2630*/  USHF.R.U32.HI UR10, URZ, UR11, UR10 ;  /* 0x0000000bff0a7299 */ /* 0x000fc6000801160a */
[----:B------:R-:W-:Y:S01]  /*2640*/  @!UP0 UMOV UR9, UR13 ;  /* 0x0000000d00098c82 */ /* 0x000fe20008000000 */
[----:B------:R-:W-:Y:S02]  /*2650*/  UIMAD UR15, UR14, UR15, UR37 ;  /* 0x0000000f0e0f72a4 */ /* 0x000fe4000f8e0225 */
[----:B------:R-:W-:Y:S02]  /*2660*/  USEL UR10, UR4, UR10, !UP3 ;  /* 0x0000000a040a7287 */ /* 0x000fe4000d800000 */
[----:B------:R-:W-:Y:S02]  /*2670*/  @!UP0 USHF.R.U32.HI UR9, URZ, UR11, UR9 ;  /* 0x0000000bff098299 */ /* 0x000fe40008011609 */
[----:B------:R-:W-:Y:S02]  /*2680*/  UIADD3 UR11, UPT, UPT, -UR10, URZ, URZ ;  /* 0x000000ff0a0b7290 */ /* 0x000fe4000fffe1ff */
[----:B------:R-:W-:Y:S02]  /*2690*/  @!UP0 USEL UR9, UR6, UR9, !UP3 ;  /* 0x0000000906098287 */ /* 0x000fe4000d800000 */
[----:B------:R-:W-:-:S02]  /*26a0*/  UIMAD UR11, UR42, UR11, UR4 ;  /* 0x0000000b2a0b72a4 */ /* 0x000fc4000f8e0204 */
[----:B------:R-:W-:Y:S02]  /*26b0*/  @!UP0 UIADD3 UR10, UPT, UPT, UR10, -UR9, URZ ;  /* 0x800000090a0a8290 */ /* 0x000fe4000fffe0ff */
[----:B------:R-:W-:Y:S02]  /*26c0*/  @!UP0 UIMAD UR9, UR11, UR8, UR9 ;  /* 0x000000080b0982a4 */ /* 0x000fe4000f8e0209 */
[----:B------:R-:W-:Y:S02]  /*26d0*/  @!UP0 UIMAD UR4, UR42, UR10, UR6 ;  /* 0x0000000a2a0482a4 */ /* 0x000fe4000f8e0206 */
[----:B------:R-:W-:Y:S02]  /*26e0*/  UIMAD UR8, UR20, UR12, UR38 ;  /* 0x0000000c140872a4 */ /* 0x000fe4000f8e0226 */
[----:B------:R-:W-:Y:S01]  /*26f0*/  UIMAD UR37, UR4, UR14, UR15 ;  /* 0x0000000e042572a4 */ /* 0x000fe2000f8e020f */
[----:B------:R-:W-:Y:S02]  /*2700*/  @!UP0 UMOV UR6, UR9 ;  /* 0x0000000900068c82 */ /* 0x000fe40008000000 */
[----:B------:R-:W-:-:S12]  /*2710*/  UIMAD UR38, UR6, UR20, UR8 ;  /* 0x00000014062672a4 */ /* 0x000fd8000f8e0208 */
.L_x_41:
[----:B------:R-:W3:Y:S02]  /*2720*/  LDCU UR4, c[0x0][0xb30] ;  /* 0x00016600ff0477ac */ /* 0x000ee40008000800 */
[----:B---3--:R-:W-:-:S09]  /*2730*/  UISETP.NE.AND UP0, UPT, UR4, 0x1, UPT ;  /* 0x000000010400788c */ /* 0x008fd2000bf05270 */
[----:B------:R-:W-:Y:S05]  /*2740*/  BRA.U UP0, `(.L_x_42) ;  /* 0x0000000100447547 */ /* 0x000fea000b800000 */
[----:B------:R-:W3:Y:S01]  /*2750*/  LDCU.128 UR12, c[0x0][0xb10] ;  /* 0x00016200ff0c77ac */ /* 0x000ee20008000c00 */
[----:B------:R-:W4:Y:S01]  /*2760*/  LDCU UR16, c[0x0][0xb0c] ;  /* 0x00016180ff1077ac */ /* 0x000f220008000800 */
[----:B------:R-:W1:Y:S01]  /*2770*/  LDCU UR17, c[0x0][0xb20] ;  /* 0x00016400ff1177ac */ /* 0x000e620008000800 */
[----:B---3--:R-:W-:Y:S02]  /*2780*/  UIMAD.WIDE.U32 UR10, UR38, UR12, URZ ;  /* 0x0000000c260a72a5 */ /* 0x008fe4000f8e00ff */
[----:B------:R-:W-:Y:S02]  /*2790*/  UIMAD.WIDE.U32 UR8, UR37, UR15, URZ ;  /* 0x0000000f250872a5 */ /* 0x000fe4000f8e00ff */
[----:B----4-:R-:W-:Y:S02]  /*27a0*/  UISETP.NE.AND UP2, UPT, UR16, 0x1, UPT ;  /* 0x000000011000788c */ /* 0x010fe4000bf45270 */
[----:B------:R-:W-:Y:S01]  /*27b0*/  UISETP.NE.AND UP0, UPT, UR14, 0x1, UPT ;  /* 0x000000010e00788c */ /* 0x000fe2000bf05270 */
[----:B------:R-:W-:-:S02]  /*27c0*/  UMOV UR6, UR11 ;  /* 0x0000000b00067c82 */ /* 0x000fc40008000000 */
[----:B------:R-:W-:Y:S01]  /*27d0*/  UMOV UR4, UR9 ;  /* 0x0000000900047c82 */ /* 0x000fe20008000000 */
[----:B------:R-:W-:Y:S02]  /*27e0*/  USHF.R.U32.HI UR6, URZ, UR13, UR6 ;  /* 0x0000000dff067299 */ /* 0x000fe40008011606 */
[----:B-1----:R-:W-:Y:S02]  /*27f0*/  USHF.R.U32.HI UR4, URZ, UR17, UR4 ;  /* 0x00000011ff047299 */ /* 0x002fe40008011604 */
[----:B------:R-:W-:Y:S02]  /*2800*/  USEL UR6, UR38, UR6, !UP2 ;  /* 0x0000000626067287 */ /* 0x000fe4000d000000 */
[----:B------:R-:W-:-:S04]  /*2810*/  USEL UR4, UR37, UR4, !UP0 ;  /* 0x0000000425047287 */ /* 0x000fc8000c000000 */
[----:B------:R-:W-:Y:S02]  /*2820*/  UIADD3 UR8, UPT, UPT, UR6, -UR4, URZ ;  /* 0x8000000406087290 */ /* 0x000fe4000fffe0ff */
[----:B------:R-:W-:Y:S02]  /*2830*/  UIADD3 UR4, UPT, UPT, -UR6, UR4, URZ ;  /* 0x0000000406047290 */ /* 0x000fe4000fffe1ff */
[----:B------:R-:W-:Y:S02]  /*2840*/  UIMAD UR37, UR8, UR14, UR37 ;  /* 0x0000000e082572a4 */ /* 0x000fe4000f8e0225 */
[----:B------:R-:W-:-:S12]  /*2850*/  UIMAD UR38, UR4, UR16, UR38 ;  /* 0x00000010042672a4 */ /* 0x000fd8000f8e0226 */
.L_x_42:
[----:B------:R-:W-:Y:S01]  /*2860*/  VIADD R11, R11, 0x1 ;  /* 0x000000010b0b7836 */ /* 0x000fe20000000000 */
[----:B------:R-:W-:Y:S01]  /*2870*/  R2UR UR4, R87 ;  /* 0x00000000570472ca */ /* 0x000fe200000e0000 */
[----:B------:R-:W-:Y:S01]  /*2880*/  UIADD3 UR31, UPT, UPT, UR37, UR59, URZ ;  /* 0x0000003b251f7290 */ /* 0x000fe2000fffe0ff */
[----:B------:R-:W-:Y:S02]  /*2890*/  PLOP3.LUT P1, PT, PT, PT, PT, 0x80, 0x8 ;  /* 0x000000000008781c */ /* 0x000fe40003f2f070 */
[----:B------:R-:W-:-:S04]  /*28a0*/  ISETP.NE.AND P0, PT, R11, 0x2, PT ;  /* 0x000000020b00780c */ /* 0x000fc80003f05270 */
[----:B------:R-:W-:Y:S02]  /*28b0*/  SEL R3, RZ, 0x1, P0 ;  /* 0x00000001ff037807 */ /* 0x000fe40000000000 */
[----:B------:R-:W-:Y:S02]  /*28c0*/  SEL R11, R11, RZ, P0 ;  /* 0x000000ff0b0b7207 */ /* 0x000fe40000000000 */
[----:B------:R-:W-:Y:S01]  /*28d0*/  LOP3.LUT R10, R10, R3, RZ, 0x3c, !PT ;  /* 0x000000030a0a7212 */ /* 0x000fe200078e3cff */
[----:B------:R-:W-:Y:S01]  /*28e0*/  UIADD3 UR30, UPT, UPT, UR38, UR4, URZ ;  /* 0x00000004261e7290 */ /* 0x000fe2000fffe0ff */
[----:B------:R-:W-:Y:S11]  /*28f0*/  BRA.U UP1, `(.L_x_43) ;  /* 0xfffffff101587547 */ /* 0x000ff6000b83ffff */
[----:B------:R-:W-:Y:S01]  /*2900*/  UIADD3 UR7, UPT, UPT, UR7, 0xa0, URZ ;  /* 0x000000a007077890 */ /* 0x000fe2000fffe0ff */
[----:B------:R-:W-:-:S03]  /*2910*/  SHF.L.U32 R3, R12, 0x1f, RZ ;  /* 0x0000001f0c037819 */ /* 0x000fc600000006ff */
[----:B------:R-:W-:-:S09]  /*2920*/  ULEA UR4, UR5, UR7, 0x3 ;  /* 0x0000000705047291 */ /* 0x000fd2000f8e18ff */
[----:B------:R-:W3:Y:S02]  /*2930*/  SYNCS.PHASECHK.TRANS64.TRYWAIT P0, [UR4], R3 ;  /* 0x00000003ff0075a7 */ /* 0x000ee40008001104 */
[----:B---3--:R-:W-:Y:S05]  /*2940*/  @!P0 BRA `(.L_x_44) ;  /* 0x00000078005c8947 */ /* 0x008fea0003800000 */
.L_x_154:
[----:B------:R-:W-:-:S04]  /*2950*/  UIADD3 UR4, UPT, UPT, UR5, 0x1, URZ ;  /* 0x0000000105047890 */ /* 0x000fc8000fffe0ff */
[----:B------:R-:W-:-:S04]  /*2960*/  UISETP.NE.AND UP0, UPT, UR4, 0x14, UPT ;  /* 0x000000140400788c */ /* 0x000fc8000bf05270 */
[----:B------:R-:W-:Y:S02]  /*2970*/  USEL UR6, URZ, 0x1, UP0 ;  /* 0x00000001ff067887 */ /* 0x000fe40008000000 */
[----:B------:R-:W-:-:S04]  /*2980*/  USEL UR4, UR4, URZ, UP0 ;  /* 0x000000ff04047287 */ /* 0x000fc80008000000 */
[----:B------:R-:W-:Y:S01]  /*2990*/  ULEA UR5, UR4, UR7, 0x3 ;  /* 0x0000000704057291 */ /* 0x000fe2000f8e18ff */
[----:B------:R-:W-:-:S04]  /*29a0*/  LOP3.LUT R2, R12, UR6, RZ, 0x3c, !PT ;  /* 0x000000060c027c12 */ /* 0x000fc8000f8e3cff */
[----:B-1----:R-:W-:-:S04]  /*29b0*/  SHF.L.U32 R3, R2, 0x1f, RZ ;  /* 0x0000001f02037819 */ /* 0x002fc800000006ff */
[----:B------:R-:W1:Y:S02]  /*29c0*/  SYNCS.PHASECHK.TRANS64.TRYWAIT P0, [UR5], R3 ;  /* 0x00000003ff0075a7 */ /* 0x000e640008001105 */
[----:B-1----:R-:W-:Y:S05]  /*29d0*/  @!P0 BRA `(.L_x_45) ;  /* 0x0000007800508947 */ /* 0x002fea0003800000 */
.L_x_156:
        /* <DEDUP_REMOVED lines=9> */
.L_x_158:
        /* <DEDUP_REMOVED lines=9> */
.L_x_160:
        /* <DEDUP_REMOVED lines=9> */
.L_x_162:
        /* <DEDUP_REMOVED lines=9> */
.L_x_164:
        /* <DEDUP_REMOVED lines=9> */
.L_x_166:
        /* <DEDUP_REMOVED lines=9> */
.L_x_168:
        /* <DEDUP_REMOVED lines=9> */
.L_x_170:
        /* <DEDUP_REMOVED lines=9> */
.L_x_172:
        /* <DEDUP_REMOVED lines=9> */
.L_x_174:
        /* <DEDUP_REMOVED lines=9> */
.L_x_176:
        /* <DEDUP_REMOVED lines=9> */
.L_x_178:
        /* <DEDUP_REMOVED lines=9> */
.L_x_180:
        /* <DEDUP_REMOVED lines=9> */
.L_x_182:
        /* <DEDUP_REMOVED lines=9> */
.L_x_184:
        /* <DEDUP_REMOVED lines=9> */
.L_x_186:
        /* <DEDUP_REMOVED lines=9> */
.L_x_188:
        /* <DEDUP_REMOVED lines=9> */
.L_x_190:
[----:B------:R-:W-:-:S04]  /*3370*/  UIADD3 UR4, UPT, UPT, UR4, 0x1, URZ ;  /* 0x0000000104047890 */ /* 0x000fc8000fffe0ff */
[----:B------:R-:W-:-:S04]  /*3380*/  UISETP.NE.AND UP0, UPT, UR4, 0x14, UPT ;  /* 0x000000140400788c */ /* 0x000fc8000bf05270 */
[----:B------:R-:W-:Y:S02]  /*3390*/  USEL UR5, URZ, 0x1, UP0 ;  /* 0x00000001ff057887 */ /* 0x000fe40008000000 */
[----:B------:R-:W-:-:S04]  /*33a0*/  USEL UR4, UR4, URZ, UP0 ;  /* 0x000000ff04047287 */ /* 0x000fc80008000000 */
[----:B------:R-:W-:Y:S01]  /*33b0*/  ULEA UR4, UR4, UR7, 0x3 ;  /* 0x0000000704047291 */ /* 0x000fe2000f8e18ff */
[----:B-1----:R-:W-:-:S04]  /*33c0*/  LOP3.LUT R3, R2, UR5, RZ, 0x3c, !PT ;  /* 0x0000000502037c12 */ /* 0x002fc8000f8e3cff */
[----:B------:R-:W-:Y:S01]  /*33d0*/  SHF.L.U32 R3, R3, 0x1f, RZ ;  /* 0x0000001f03037819 */ /* 0x000fe200000006ff */
[----:B------:R-:W-:-:S07]  /*33e0*/  IMAD.U32 R0, RZ, RZ, UR4 ;  /* 0x00000004ff007e24 */ /* 0x000fce000f8e00ff */
.L_x_63:
[----:B-1----:R1:W3:Y:S02]  /*33f0*/  SYNCS.PHASECHK.TRANS64.TRYWAIT P0, [R0+URZ], R3 ;  /* 0x00000003000075a7 */ /* 0x0022e400080011ff */
[----:B---3--:R-:W-:Y:S05]  /*3400*/  @!P0 NANOSLEEP.SYNCS 0x989680 ;  /* 0x009896800000895d */ /* 0x008fea0003900000 */
[----:B------:R-:W3:Y:S02]  /*3410*/  @!P0 SYNCS.PHASECHK.TRANS64 P0, [R0+URZ], R3 ;  /* 0x00000003000085a7 */ /* 0x000ee400080010ff */
[----:B--23--:R-:W-:Y:S05]  /*3420*/  @P0 EXIT ;  /* 0x000000000000094d */ /* 0x00cfea0003800000 */
[----:B------:R-:W-:Y:S05]  /*3430*/  BRA `(.L_x_63) ;  /* 0xfffffffc00ec7947 */ /* 0x000fea000383ffff */
.L_x_23:
[----:B------:R-:W2:Y:S02]  /*3440*/  S2UR UR4, SR_CgaCtaId ;  /* 0x00000000000479c3 */ /* 0x000ea40000008800 */
[----:B--2---:R-:W-:-:S04]  /*3450*/  UISETP.NE.AND UP0, UPT, UR4, URZ, UPT ;  /* 0x000000ff0400728c */ /* 0x004fc8000bf05270 */
[----:B------:R-:W-:-:S09]  /*3460*/  UISETP.NE.OR UP0, UPT, UR18, 0x1, UP0 ;  /* 0x000000011200788c */ /* 0x000fd20008705670 */
[----:B------:R-:W-:Y:S05]  /*3470*/  BRA.U UP0, `(.L_x_64) ;  /* 0x00000005004c7547 */ /* 0x000fea000b800000 */
[----:B------:R-:W2:Y:S01]  /*3480*/  S2UR UR5, SR_CgaCtaId ;  /* 0x00000000000579c3 */ /* 0x000ea20000008800 */
[----:B------:R-:W-:Y:S01]  /*3490*/  UMOV UR4, 0x400 ;  /* 0x0000040000047882 */ /* 0x000fe20000000000 */
[----:B------:R-:W-:Y:S01]  /*34a0*/  ISETP.GE.U32.AND P2, PT, R0, 0x2, PT ;  /* 0x000000020000780c */ /* 0x000fe20003f46070 */
[----:B------:R-:W-:Y:S01]  /*34b0*/  IMAD.MOV.U32 R12, RZ, RZ, 0x1 ;  /* 0x00000001ff0c7424 */ /* 0x000fe200078e00ff */
[----:B------:R-:W-:Y:S02]  /*34c0*/  CS2R R10, SRZ ;  /* 0x00000000000a7805 */ /* 0x000fe4000001ff00 */
[----:B------:R-:W-:Y:S01]  /*34d0*/  CS2R R8, SRZ ;  /* 0x0000000000087805 */ /* 0x000fe2000001ff00 */
[----:B--2---:R-:W-:-:S03]  /*34e0*/  ULEA UR6, UR5, UR4, 0x18 ;  /* 0x0000000405067291 */ /* 0x004fc6000f8ec0ff */
[----:B------:R-:W-:-:S09]  /*34f0*/  UMOV UR5, URZ ;  /* 0x000000ff00057c82 */ /* 0x000fd20008000000 */
.L_x_68:
[----:B------:R-:W-:Y:S02]  /*3500*/  LEA R2, R8, UR6, 0x3 ;  /* 0x0000000608027c11 */ /* 0x000fe4000f8e18ff */
[----:B------:R-:W-:-:S03]  /*3510*/  SHF.L.U32 R5, R9, 0x1f, RZ ;  /* 0x0000001f09057819 */ /* 0x000fc600000006ff */
[----:B------:R-:W-:Y:S01]  /*3520*/  VIADD R4, R2, 0x200 ;  /* 0x0000020002047836 */ /* 0x000fe20000000000 */
[----:B------:R-:W2:Y:S02]  /*3530*/  SYNCS.PHASECHK.TRANS64.TRYWAIT P0, [R2+URZ+0x1f0], R5 ;  /* 0x0001f005020075a7 */ /* 0x000ea400080011ff */
[----:B--2---:R-:W-:Y:S05]  /*3540*/  @!P0 BRA `(.L_x_65) ;  /* 0x0000007400248947 */ /* 0x004fea0003800000 */
.L_x_191:
[----:B------:R-:W-:Y:S01]  /*3550*/  ULEA UR4, UR5, UR6, 0x3 ;  /* 0x0000000605047291 */ /* 0x000fe2000f8e18ff */
[----:B------:R-:W-:Y:S02]  /*3560*/  PRMT R4, RZ, 0x654, R4 ;  /* 0x00000654ff047816 */ /* 0x000fe40000000004 */
[----:B--2---:R-:W-:Y:S01]  /*3570*/  SHF.L.U32 R5, R12, 0x1f, RZ ;  /* 0x0000001f0c057819 */ /* 0x004fe200000006ff */
[----:B------:R-:W-:Y:S01]  /*3580*/  UIADD3 UR7, UPT, UPT, UR4, 0x190, URZ ;  /* 0x0000019004077890 */ /* 0x000fe2000fffe0ff */
[----:B------:R2:W-:Y:S05]  /*3590*/  SYNCS.ARRIVE.TRANS64.RED.A1T0 RZ, [R4+URZ], RZ ;  /* 0x000000ff04ff79a7 */ /* 0x0005ea00081004ff */
[----:B------:R-:W-:Y:S01]  /*35a0*/  IMAD.U32 R7, RZ, RZ, UR7 ;  /* 0x00000007ff077e24 */ /* 0x000fe2000f8e00ff */
[----:B------:R-:W3:Y:S04]  /*35b0*/  SYNCS.PHASECHK.TRANS64.TRYWAIT P0, [UR4+0x1a0], R5 ;  /* 0x0001a005ff0075a7 */ /* 0x000ee80008001104 */
[----:B------:R-:W-:Y:S01]  /*35c0*/  PRMT R6, R0, 0x654, R7 ;  /* 0x0000065400067816 */ /* 0x000fe20000000007 */
[----:B--2---:R-:W-:Y:S01]  /*35d0*/  @!P2 IMAD.MOV.U32 R4, RZ, RZ, 0x10 ;  /* 0x00000010ff04a424 */ /* 0x004fe200078e00ff */
[----:B---3--:R-:W-:Y:S06]  /*35e0*/  @!P0 BRA `(.L_x_66) ;  /* 0x0000007400108947 */ /* 0x008fec0003800000 */
.L_x_193:
[----:B------:R-:W-:Y:S01]  /*35f0*/  ULEA UR8, UR5, UR6, 0x4 ;  /* 0x0000000605087291 */ /* 0x000fe2000f8e20ff */
[----:B------:R-:W-:Y:S01]  /*3600*/  SEL R3, R6, R3, !P2 ;  /* 0x0000000306037207 */ /* 0x000fe20005000000 */
[----:B------:R-:W-:Y:S01]  /*3610*/  UIADD3 UR9, UPT, UPT, UR4, 0x190, URZ ;  /* 0x0000019004097890 */ /* 0x000fe2000fffe0ff */
[----:B--2---:R-:W-:Y:S01]  /*3620*/  LEA R2, R11, UR6, 0x3 ;  /* 0x000000060b027c11 */ /* 0x004fe2000f8e18ff */
[----:B------:R-:W-:Y:S01]  /*3630*/  UIADD3 UR8, UPT, UPT, UR8, 0x220, URZ ;  /* 0x0000022008087890 */ /* 0x000fe2000fffe0ff */
[----:B------:R-:W-:Y:S01]  /*3640*/  SHF.L.U32 R5, R10, 0x1f, RZ ;  /* 0x0000001f0a057819 */ /* 0x000fe200000006ff */
[----:B------:R2:W-:Y:S01]  /*3650*/  @!P2 SYNCS.ARRIVE.TRANS64.RED RZ, [R3+URZ], R4 ;  /* 0x0000000403ffa9a7 */ /* 0x0005e200080004ff */
[----:B------:R-:W-:Y:S01]  /*3660*/  UIADD3 UR4, UPT, UPT, UR5, 0x1, URZ ;  /* 0x0000000105047890 */ /* 0x000fe2000fffe0ff */
[----:B------:R-:W-:-:S03]  /*3670*/  VIADD R8, R8, 0x1 ;  /* 0x0000000108087836 */ /* 0x000fc60000000000 */
[----:B------:R-:W-:Y:S02]  /*3680*/  UISETP.NE.AND UP0, UPT, UR4, 0x2, UPT ;  /* 0x000000020400788c */ /* 0x000fe4000bf05270 */
[----:B------:R-:W-:Y:S06]  /*3690*/  UGETNEXTWORKID.BROADCAST [UR8], [UR9] ;  /* 0x00000000080073ca */ /* 0x000fec0008000100 */
[----:B------:R-:W-:Y:S01]  /*36a0*/  USEL UR7, URZ, 0x1, UP0 ;  /* 0x00000001ff077887 */ /* 0x000fe20008000000 */
[----:B------:R-:W-:Y:S01]  /*36b0*/  ISETP.NE.AND P0, PT, R8, 0x2, PT ;  /* 0x000000020800780c */ /* 0x000fe20003f05270 */
[----:B------:R-:W-:Y:S01]  /*36c0*/  USEL UR5, UR4, URZ, UP0 ;  /* 0x000000ff04057287 */ /* 0x000fe20008000000 */
[----:B------:R-:W3:Y:S03]  /*36d0*/  SYNCS.PHASECHK.TRANS64.TRYWAIT P1, [R2+URZ+0x190], R5 ;  /* 0x00019005020075a7 */ /* 0x000ee600080211ff */
[----:B------:R-:W-:Y:S01]  /*36e0*/  LOP3.LUT R12, R12, UR7, RZ, 0x3c, !PT ;  /* 0x000000070c0c7c12 */ /* 0x000fe2000f8e3cff */
[----:B--23--:R-:W-:Y:S07]  /*36f0*/  @!P1 BRA `(.L_x_67) ;  /* 0x0000007000e49947 */ /* 0x00cfee0003800000 */
.L_x_194:
[C---:B------:R-:W-:Y:S01]  /*3700*/  LEA R4, R11.reuse, UR6, 0x4 ;  /* 0x000000060b047c11 */ /* 0x040fe2000f8e20ff */
[----:B--2---:R-:W-:Y:S01]  /*3710*/  VIADD R2, R2, 0x1a0 ;  /* 0x000001a002027836 */ /* 0x004fe20000000000 */
[----:B------:R-:W-:Y:S01]  /*3720*/  SEL R8, R8, RZ, P0 ;  /* 0x000000ff08087207 */ /* 0x000fe20000000000 */
[----:B------:R-:W-:-:S03]  /*3730*/  VIADD R11, R11, 0x1 ;  /* 0x000000010b0b7836 */ /* 0x000fc60000000000 */
[----:B------:R-:W2:Y:S01]  /*3740*/  LDS.128 R4, [R4+0x220] ;  /* 0x0002200004047984 */ /* 0x000ea20000000c00 */
[----:B------:R-:W-:Y:S02]  /*3750*/  PRMT R2, RZ, 0x654, R2 ;  /* 0x00000654ff027816 */ /* 0x000fe40000000002 */
[C---:B------:R-:W-:Y:S01]  /*3760*/  ISETP.NE.AND P1, PT, R11.reuse, 0x2, PT ;  /* 0x000000020b00780c */ /* 0x040fe20003f25270 */
[----:B------:R-:W-:Y:S01]  /*3770*/  @!PT LDS RZ, [RZ] ;  /* 0x00000000fffff984 */ /* 0x000fe20000000800 */
[----:B------:R-:W-:Y:S01]  /*3780*/  @!PT LDS RZ, [RZ] ;  /* 0x00000000fffff984 */ /* 0x000fe20000000800 */
[----:B------:R-:W-:Y:S01]  /*3790*/  @!PT LDS RZ, [RZ] ;  /* 0x00000000fffff984 */ /* 0x000fe20000000800 */
[----:B------:R-:W-:Y:S01]  /*37a0*/  @!PT LDS RZ, [RZ] ;  /* 0x00000000fffff984 */ /* 0x000fe20000000800 */
[----:B------:R3:W-:Y:S06]  /*37b0*/  MEMBAR.ALL.CTA ;  /* 0x0000000000007992 */ /* 0x0007ec0000008000 */
[----:B---3--:R-:W3:Y:S01]  /*37c0*/  FENCE.VIEW.ASYNC.S ;  /* 0x00000000000073c6 */ /* 0x008ee20000000000 */
[----:B------:R-:W-:Y:S01]  /*37d0*/  SEL R11, R11, RZ, P1 ;  /* 0x000000ff0b0b7207 */ /* 0x000fe20000800000 */
[----:B---3--:R3:W-:Y:S01]  /*37e0*/  SYNCS.ARRIVE.TRANS64.RED.A1T0 RZ, [R2+URZ], RZ ;  /* 0x000000ff02ff79a7 */ /* 0x0087e200081004ff */
[----:B--2---:R-:W-:-:S02]  /*37f0*/  LOP3.LUT P3, RZ, R6, 0x1, RZ, 0xc0, !PT ;  /* 0x0000000106ff7812 */ /* 0x004fc4000786c0ff */
[----:B------:R-:W-:-:S04]  /*3800*/  SEL R5, RZ, 0x1, P1 ;  /* 0x00000001ff057807 */ /* 0x000fc80000800000 */
[----:B------:R-:W-:Y:S02]  /*3810*/  LOP3.LUT R10, R10, R5, RZ, 0x3c, !PT ;  /* 0x000000050a0a7212 */ /* 0x000fe400078e3cff */
[----:B---3--:R-:W-:-:S04]  /*3820*/  SEL R2, RZ, 0x1, P0 ;  /* 0x00000001ff027807 */ /* 0x008fc80000000000 */
[----:B------:R-:W-:Y:S01]  /*3830*/  LOP3.LUT R9, R9, R2, RZ, 0x3c, !PT ;  /* 0x0000000209097212 */ /* 0x000fe200078e3cff */
[----:B------:R-:W-:Y:S06]  /*3840*/  @P3 BRA `(.L_x_68) ;  /* 0xfffffffc002c3947 */ /* 0x000fec000383ffff */
[----:B------:R-:W-:Y:S01]  /*3850*/  ULEA UR4, UR5, UR6, 0x3 ;  /* 0x0000000605047291 */ /* 0x000fe2000f8e18ff */
[----:B------:R-:W-:-:S08]  /*3860*/  SHF.L.U32 R3, R12, 0x1f, RZ ;  /* 0x0000001f0c037819 */ /* 0x000fd000000006ff */
[----:B------:R-:W2:Y:S02]  /*3870*/  SYNCS.PHASECHK.TRANS64 P0, [UR4+0x1a0], R3 ;  /* 0x0001a003ff0075a7 */ /* 0x000ea40008001004 */
[----:B--2---:R-:W-:Y:S05]  /*3880*/  @P0 BRA `(.L_x_69) ;  /* 0x0000000000080947 */ /* 0x004fea0003800000 */
[----:B------:R-:W2:Y:S02]  /*3890*/  SYNCS.PHASECHK.TRANS64.TRYWAIT P0, [UR4+0x1a0], R3 ;  /* 0x0001a003ff0075a7 */ /* 0x000ea40008001104 */
[----:B--2---:R-:W-:Y:S05]  /*38a0*/  @!P0 BRA `(.L_x_70) ;  /* 0x00000070008c8947 */ /* 0x004fea0003800000 */
.L_x_69:
[----:B------:R-:W-:-:S04]  /*38b0*/  UIADD3 UR7, UPT, UPT, UR5, 0x1, URZ ;  /* 0x0000000105077890 */ /* 0x000fc8000fffe0ff */
[----:B------:R-:W-:-:S04]  /*38c0*/  UISETP.NE.AND UP0, UPT, UR7, 0x2, UPT ;  /* 0x000000020700788c */ /* 0x000fc8000bf05270 */
[----:B------:R-:W-:Y:S02]  /*38d0*/  USEL UR8, URZ, 0x1, UP0 ;  /* 0x00000001ff087887 */ /* 0x000fe40008000000 */
[----:B------:R-:W-:-:S04]  /*38e0*/  USEL UR7, UR7, URZ, UP0 ;  /* 0x000000ff07077287 */ /* 0x000fc80008000000 */
[----:B------:R-:W-:Y:S01]  /*38f0*/  ULEA UR7, UR7, UR6, 0x3 ;  /* 0x0000000607077291 */ /* 0x000fe2000f8e18ff */
[----:B--2---:R-:W-:-:S04]  /*3900*/  LOP3.LUT R3, R12, UR8, RZ, 0x3c, !PT ;  /* 0x000000080c037c12 */ /* 0x004fc8000f8e3cff */
[----:B------:R-:W-:-:S04]  /*3910*/  SHF.L.U32 R0, R3, 0x1f, RZ ;  /* 0x0000001f03007819 */ /* 0x000fc800000006ff */
[----:B------:R-:W2:Y:S02]  /*3920*/  SYNCS.PHASECHK.TRANS64 P0, [UR7+0x1a0], R0 ;  /* 0x0001a000ff0075a7 */ /* 0x000ea40008001007 */
[----:B-12---:R-:W-:Y:S05]  /*3930*/  @P0 EXIT ;  /* 0x000000000000094d */ /* 0x006fea0003800000 */
[----:B------:R-:W-:Y:S02]  /*3940*/  SHF.L.U32 R3, R3, 0x1f, RZ ;  /* 0x0000001f03037819 */ /* 0x000fe400000006ff */
[----:B------:R-:W-:-:S07]  /*3950*/  MOV R0, UR7 ;  /* 0x0000000700007c02 */ /* 0x000fce0008000f00 */
.L_x_71:
[----:B-1----:R1:W2:Y:S02]  /*3960*/  SYNCS.PHASECHK.TRANS64.TRYWAIT P0, [R0+URZ+0x1a0], R3 ;  /* 0x0001a003000075a7 */ /* 0x0022a400080011ff */
[----:B--2---:R-:W-:Y:S05]  /*3970*/  @!P0 NANOSLEEP.SYNCS 0x989680 ;  /* 0x009896800000895d */ /* 0x004fea0003900000 */
[----:B------:R-:W2:Y:S02]  /*3980*/  @!P0 SYNCS.PHASECHK.TRANS64 P0, [R0+URZ+0x1a0], R3 ;  /* 0x0001a003000085a7 */ /* 0x000ea400080010ff */
[----:B--2---:R-:W-:Y:S05]  /*3990*/  @P0 EXIT ;  /* 0x000000000000094d */ /* 0x004fea0003800000 */
[----:B------:R-:W-:Y:S05]  /*39a0*/  BRA `(.L_x_71) ;  /* 0xfffffffc00ec7947 */ /* 0x000fea000383ffff */
.L_x_64:
[----:B------:R-:W-:Y:S05]  /*39b0*/  BRA.U UP5, `(.L_x_72) ;  /* 0x0000000d05847547 */ /* 0x000fea000b800000 */
[----:B------:R-:W2:Y:S01]  /*39c0*/  S2UR UR7, SR_CgaCtaId ;  /* 0x00000000000779c3 */ /* 0x000ea20000008800 */
[----:B------:R-:W-:Y:S01]  /*39d0*/  UMOV UR4, 0x40 ;  /* 0x0000004000047882 */ /* 0x000fe20000000000 */
[----:B------:R-:W-:Y:S01]  /*39e0*/  NOP ;  /* 0x0000000000007918 */ /* 0x000fe20000000000 */
[----:B------:R-:W-:Y:S01]  /*39f0*/  UMOV UR6, 0x400 ;  /* 0x0000040000067882 */ /* 0x000fe20000000000 */
[----:B--2---:R-:W-:Y:S02]  /*3a00*/  ULEA UR5, UR7, UR4, 0x18 ;  /* 0x0000000407057291 */ /* 0x004fe4000f8ec0ff */
[----:B------:R-:W-:-:S07]  /*3a10*/  ULEA UR6, UR7, UR6, 0x18 ;  /* 0x0000000607067291 */ /* 0x000fce000f8ec0ff */
[----:B------:R-:W2:Y:S02]  /*3a20*/  LDS.U8 R0, [UR5+0x1c] ;  /* 0x00001c05ff007984 */ /* 0x000ea40008000000 */
[----:B--2---:R-:W-:-:S13]  /*3a30*/  ISETP.NE.AND P0, PT, R0, RZ, PT ;  /* 0x000000ff0000720c */ /* 0x004fda0003f05270 */
[----:B------:R-:W-:Y:S05]  /*3a40*/  @P0 BRA `(.L_x_73) ;  /* 0x0000000000580947 */ /* 0x000fea0003800000 */
[----:B------:R-:W-:-:S13]  /*3a50*/  ELECT P0, URZ, PT ;  /* 0x0000000000ff782f */ /* 0x000fda0003800000 */
[----:B------:R-:W-:Y:S05]  /*3a60*/  @!P0 BRA `(.L_x_74) ;  /* 0x0000000000608947 */ /* 0x000fea0003800000 */
[----:B------:R-:W-:Y:S01]  /*3a70*/  UMOV UR4, 0x10 ;  /* 0x0000001000047882 */ /* 0x000fe20000000000 */
[----:B------:R-:W-:Y:S01]  /*3a80*/  HFMA2 R0, -RZ, RZ, 0, 5.9604644775390625e-08 ;  /* 0x00000001ff007431 */ /* 0x000fe200000001ff */
[----:B------:R-:W-:-:S03]  /*3a90*/  MOV R3, 0xffff ;  /* 0x0000ffff00037802 */ /* 0x000fc60000000f00 */
[----:B------:R-:W-:Y:S04]  /*3aa0*/  DEPBAR.LE SB2, 0x36 ;  /* 0x0000ad800000791a */ /* 0x000fe80000000000 */
[----:B------:R-:W2:Y:S02]  /*3ab0*/  UTCATOMSWS.FIND_AND_SET.ALIGN UP0, UR4, UR4 ;  /* 0x00000004000475e3 */ /* 0x000ea40008000800 */
[----:B--2---:R-:W-:Y:S01]  /*3ac0*/  MOV R4, UR4 ;  /* 0x0000000400047c02 */ /* 0x004fe20008000f00 */
[----:B------:R-:W-:Y:S06]  /*3ad0*/  BRA.U UP0, `(.L_x_75) ;  /* 0x0000000100187547 */ /* 0x000fec000b800000 */
.L_x_76:
[----:B------:R-:W-:Y:S05]  /*3ae0*/  NANOSLEEP 0x64 ;  /* 0x000000640000795d */ /* 0x000fea0003800000 */
[----:B------:R-:W-:-:S05]  /*3af0*/  UMOV UR4, 0x10 ;  /* 0x0000001000047882 */ /* 0x000fca0000000000 */
[----:B------:R-:W-:Y:S04]  /*3b00*/  DEPBAR.LE SB2, 0x36 ;  /* 0x0000ad800000791a */ /* 0x000fe80000000000 */
[----:B------:R-:W2:Y:S02]  /*3b10*/  UTCATOMSWS.FIND_AND_SET.ALIGN UP0, UR4, UR4 ;  /* 0x00000004000475e3 */ /* 0x000ea40008000800 */
[----:B--2---:R-:W-:Y:S01]  /*3b20*/  MOV R4, UR4 ;  /* 0x0000000400047c02 */ /* 0x004fe20008000f00 */
[----:B------:R-:W-:Y:S05]  /*3b30*/  BRA.U !UP0, `(.L_x_76) ;  /* 0xfffffffd08e87547 */ /* 0x000fea000b83ffff */
.L_x_75:
[-C--:B------:R-:W-:Y:S02]  /*3b40*/  SHF.L.U32 R3, R3, R4.reuse, RZ ;  /* 0x0000000403037219 */ /* 0x080fe400000006ff */
[----:B------:R-:W-:Y:S01]  /*3b50*/  SHF.L.U32 R0, R0, R4, RZ ;  /* 0x0000000400007219 */ /* 0x000fe200000006ff */
[----:B------:R-:W-:Y:S02]  /*3b60*/  IMAD.SHL.U32 R4, R4, 0x20, RZ ;  /* 0x0000002004047824 */ /* 0x000fe400078e00ff */
[----:B------:R2:W-:Y:S04]  /*3b70*/  ATOMS.OR RZ, [UR5+0x14], R3 ;  /* 0x00001403ffff798c */ /* 0x0005e8000b000005 */
[----:B------:R2:W-:Y:S04]  /*3b80*/  ATOMS.OR RZ, [UR5+0x18], R0 ;  /* 0x00001800ffff798c */ /* 0x0005e8000b000005 */
[----:B------:R2:W-:Y:S01]  /*3b90*/  STS [UR6+0x240], R4 ;  /* 0x00024004ff007988 */ /* 0x0005e20008000806 */
[----:B------:R-:W-:Y:S05]  /*3ba0*/  BRA `(.L_x_74) ;  /* 0x0000000000107947 */ /* 0x000fea0003800000 */
.L_x_73:
[----:B------:R-:W-:Y:S02]  /*3bb0*/  MOV R0, 0xffffffff ;  /* 0xffffffff00007802 */ /* 0x000fe40000000f00 */
[----:B------:R-:W-:-:S03]  /*3bc0*/  MOV R4, 0x3bf0 ;  /* 0x00003bf000047802 */ /* 0x000fc60000000f00 */
[----:B------:R2:W-:Y:S04]  /*3bd0*/  STS [UR6+0x240], R0 ;  /* 0x00024000ff007988 */ /* 0x0005e80008000806 */
[----:B-12--5:R-:W-:Y:S05]  /*3be0*/  CALL.REL.NOINC `($__internal_1_$__cuda_sm10x_tcgen05_guardrail_trap_phase_invalid_during_alloc) ;  /* 0x0000007400d07944 */ /* 0x026fea0003c00000 */
.L_x_74:
[----:B------:R-:W-:Y:S05]  /*3bf0*/  WARPSYNC.ALL ;  /* 0x0000000000007948 */ /* 0x000fea0003800000 */
[----:B------:R-:W3:Y:S01]  /*3c00*/  S2UR UR4, SR_CgaCtaId ;  /* 0x00000000000479c3 */ /* 0x000ee20000008800 */
[----:B------:R-:W-:Y:S01]  /*3c10*/  UMOV UR13, 0x400 ;  /* 0x00000400000d7882 */ /* 0x000fe20000000000 */
[----:B------:R-:W-:-:S06]  /*3c20*/  NOP ;  /* 0x0000000000007918 */ /* 0x000fcc0000000000 */
[----:B------:R-:W-:Y:S06]  /*3c30*/  BAR.ARV 0x6, 0xa0 ;  /* 0x0182800000007b1d */ /* 0x000fec0000002000 */
[----:B------:R-:W4:Y:S01]  /*3c40*/  LDCU UR5, c[0x0][0x38c] ;  /* 0x00007180ff0577ac */ /* 0x000f220008000800 */
[----:B------:R-:W-:Y:S01]  /*3c50*/  LOP3.LUT R2, R2, 0xffff, RZ, 0xc0, !PT ;  /* 0x0000ffff02027812 */ /* 0x000fe200078ec0ff */
[----:B------:R-:W-:Y:S01]  /*3c60*/  IMAD.MOV.U32 R11, RZ, RZ, 0x1 ;  /* 0x00000001ff0b7424 */ /* 0x000fe200078e00ff */
[----:B------:R-:W-:Y:S01]  /*3c70*/  CS2R R8, SRZ ;  /* 0x0000000000087805 */ /* 0x000fe2000001ff00 */
[----:B------:R-:W1:Y:S01]  /*3c80*/  LDCU UR8, c[0x0][0x38c] ;  /* 0x00007180ff0877ac */ /* 0x000e620008000800 */
[----:B------:R-:W-:Y:S01]  /*3c90*/  R2UR UR15, R2 ;  /* 0x00000000020f72ca */ /* 0x000fe200000e0000 */
[----:B------:R-:W-:Y:S01]  /*3ca0*/  IMAD.MOV.U32 R10, RZ, RZ, RZ ;  /* 0x000000ffff0a7224 */ /* 0x000fe200078e00ff */
[----:B------:R-:W-:Y:S01]  /*3cb0*/  UMOV UR18, URZ ;  /* 0x000000ff00127c82 */ /* 0x000fe20008000000 */
[----:B------:R-:W-:Y:S01]  /*3cc0*/  UMOV UR10, URZ ;  /* 0x000000ff000a7c82 */ /* 0x000fe20008000000 */
[----:B---3--:R-:W-:Y:S01]  /*3cd0*/  ULEA UR13, UR4, UR13, 0x18 ;  /* 0x0000000d040d7291 */ /* 0x008fe2000f8ec0ff */
[----:B------:R-:W-:Y:S01]  /*3ce0*/  UMOV UR20, 0x0 ;  /* 0x0000000000147882 */ /* 0x000fe20000000000 */
[----:B------:R-:W-:-:S02]  /*3cf0*/  UMOV UR21, 0x4400490 ;  /* 0x0440049000157882 */ /* 0x000fc40000000000 */
[----:B------:R-:W-:Y:S02]  /*3d00*/  UIADD3 UR6, UPT, UPT, UR13, 0x6600, URZ ;  /* 0x000066000d067890 */ /* 0x000fe4000fffe0ff */
[----:B------:R-:W-:Y:S02]  /*3d10*/  UIADD3 UR7, UPT, UPT, UR13, 0x10600, URZ ;  /* 0x000106000d077890 */ /* 0x000fe4000fffe0ff */
[----:B----4-:R-:W-:Y:S01]  /*3d20*/  UIADD3 UR5, UPT, UPT, UR5, 0x1f, URZ ;  /* 0x0000001f05057890 */ /* 0x010fe2000fffe0ff */
[----:B--2---:R-:W2:Y:S01]  /*3d30*/  LDS R0, [UR13+0x240] ;  /* 0x0002400dff007984 */ /* 0x004ea20008000800 */
[----:B------:R-:W-:Y:S02]  /*3d40*/  USHF.R.U32.HI UR6, URZ, 0x4, UR6 ;  /* 0x00000004ff067899 */ /* 0x000fe40008011606 */
[----:B------:R-:W-:Y:S02]  /*3d50*/  USHF.R.S32.HI UR4, URZ, 0x1f, UR5 ;  /* 0x0000001fff047899 */ /* 0x000fe40008011405 */
[----:B------:R-:W-:-:S02]  /*3d60*/  ULOP3.LUT UR6, UR6, 0x3fff, URZ, 0xc0, !UPT ;  /* 0x00003fff06067892 */ /* 0x000fc4000f8ec0ff */
[----:B------:R-:W-:Y:S02]  /*3d70*/  ULEA.HI UR4, UR4, UR5, URZ, 0x5 ;  /* 0x0000000504047291 */ /* 0x000fe4000f8f28ff */
[----:B------:R-:W-:Y:S02]  /*3d80*/  USHF.R.U32.HI UR5, URZ, 0x4, UR7 ;  /* 0x00000004ff057899 */ /* 0x000fe40008011607 */
[----:B------:R-:W-:Y:S02]  /*3d90*/  USHF.R.S32.HI UR22, URZ, 0x5, UR4 ;  /* 0x00000005ff167899 */ /* 0x000fe40008011404 */
[----:B------:R-:W-:Y:S02]  /*3da0*/  ULOP3.LUT UR5, UR5, 0x3fff, URZ, 0xc0, !UPT ;  /* 0x00003fff05057892 */ /* 0x000fe4000f8ec0ff */
[----:B------:R-:W-:Y:S02]  /*3db0*/  UISETP.LT.AND UP0, UPT, UR22, 0x1, UPT ;  /* 0x000000011600788c */ /* 0x000fe4000bf01270 */
[----:B------:R-:W-:-:S02]  /*3dc0*/  ULOP3.LUT UR16, UR6, 0x10000, URZ, 0xfc, !UPT ;  /* 0x0001000006107892 */ /* 0x000fc4000f8efcff */
[----:B------:R-:W-:Y:S02]  /*3dd0*/  USEL UR23, UR22, 0x1, !UP0 ;  /* 0x0000000116177887 */ /* 0x000fe4000c000000 */
[----:B------:R-:W-:Y:S02]  /*3de0*/  ULOP3.LUT UR17, UR5, 0x10000, URZ, 0xfc, !UPT ;  /* 0x0001000005117892 */ /* 0x000fe4000f8efcff */
[----:B------:R-:W-:Y:S02]  /*3df0*/  UIADD3 UR23, UPT, UPT, -UR23, URZ, URZ ;  /* 0x000000ff17177290 */ /* 0x000fe4000fffe1ff */
[----:B-1----:R-:W-:Y:S01]  /*3e00*/  UISETP.GE.AND UP4, UPT, UR8, 0x1, UPT ;  /* 0x000000010800788c */ /* 0x002fe2000bf86270 */
[----:B--2---:R-:W-:-:S15]  /*3e10*/  R2UR UR24, R0 ;  /* 0x00000000001872ca */ /* 0x004fde00000e0000 */
.L_x_83:
[----:B------:R-:W-:Y:S02]  /*3e20*/  LEA R0, R10, UR13, 0x3 ;  /* 0x0000000d0a007c11 */ /* 0x000fe4000f8e18ff */
[----:B------:R-:W-:Y:S02]  /*3e30*/  SHF.L.U32 R5, R9, 0x1f, RZ ;  /* 0x0000001f09057819 */ /* 0x000fe400000006ff */
[----:B------:R-:W-:Y:S01]  /*3e40*/  PLOP3.LUT P0, PT, PT, PT, UP4, 0x80, 0x8 ;  /* 0x000000000008781c */ /* 0x000fe20003f0f048 */
[----:B------:R-:W-:Y:S01]  /*3e50*/  VIADD R3, R0, 0x1a0 ;  /* 0x000001a000037836 */ /* 0x000fe20000000000 */
[----:B-1----:R-:W1:Y:S02]  /*3e60*/  SYNCS.PHASECHK.TRANS64.TRYWAIT P1, [R0+URZ+0x190], R5 ;  /* 0x00019005000075a7 */ /* 0x002e6400080211ff */
[----:B-1-3--:R-:W-:Y:S09]  /*3e70*/  @!P1 BRA `(.L_x_77) ;  /* 0x0000006c00309947 */ /* 0x00aff20003800000 */
.L_x_196:
[----:B------:R-:W-:Y:S01]  /*3e80*/  LEA R4, R10, UR13, 0x4 ;  /* 0x0000000d0a047c11 */ /* 0x000fe2000f8e20ff */
[----:B------:R-:W-:Y:S01]  /*3e90*/  @UP4 ULEA UR4, UR10, UR13, 0x3 ;  /* 0x0000000d0a044291 */ /* 0x000fe2000f8e18ff */
[----:B------:R-:W-:Y:S01]  /*3ea0*/  PLOP3.LUT P2, PT, PT, PT, PT, 0x80, 0x8 ;  /* 0x000000000008781c */ /* 0x000fe20003f4f070 */
[----:B------:R-:W-:Y:S01]  /*3eb0*/  ULEA UR19, UR18, UR13, 0x3 ;  /* 0x0000000d12137291 */ /* 0x000fe2000f8e18ff */
[----:B------:R-:W-:Y:S02]  /*3ec0*/  PRMT R3, RZ, 0x654, R3 ;  /* 0x00000654ff037816 */ /* 0x000fe40000000003 */
[----:B-1----:R-:W1:Y:S01]  /*3ed0*/  LDS.128 R4, [R4+0x220] ;  /* 0x0002200004047984 */ /* 0x002e620000000c00 */
[----:B------:R-:W-:Y:S02]  /*3ee0*/  @P0 SHF.L.U32 R2, R8, 0x1f, RZ ;  /* 0x0000001f08020819 */ /* 0x000fe400000006ff */
[----:B------:R-:W-:Y:S01]  /*3ef0*/  SHF.L.U32 R0, R11, 0x1f, RZ ;  /* 0x0000001f0b007819 */ /* 0x000fe200000006ff */
[----:B------:R-:W-:Y:S01]  /*3f00*/  @!PT LDS RZ, [RZ] ;  /* 0x00000000fffff984 */ /* 0x000fe20000000800 */
[----:B------:R-:W-:Y:S01]  /*3f10*/  @!PT LDS RZ, [RZ] ;  /* 0x00000000fffff984 */ /* 0x000fe20000000800 */
[----:B------:R-:W-:Y:S01]  /*3f20*/  @!PT LDS RZ, [RZ] ;  /* 0x00000000fffff984 */ /* 0x000fe20000000800 */
[----:B------:R-:W-:Y:S01]  /*3f30*/  @!PT LDS RZ, [RZ] ;  /* 0x00000000fffff984 */ /* 0x000fe20000000800 */
[----:B------:R2:W-:Y:S06]  /*3f40*/  MEMBAR.ALL.CTA ;  /* 0x0000000000007992 */ /* 0x0005ec0000008000 */
[----:B--2---:R-:W2:Y:S02]  /*3f50*/  FENCE.VIEW.ASYNC.S ;  /* 0x00000000000073c6 */ /* 0x004ea40000000000 */
[----:B--2---:R2:W-:Y:S01]  /*3f60*/  SYNCS.ARRIVE.TRANS64.RED.A1T0 RZ, [R3+URZ], RZ ;  /* 0x000000ff03ff79a7 */ /* 0x0045e200081004ff */
[----:B------:R2:W3:Y:S01]  /*3f70*/  @P0 SYNCS.PHASECHK.TRANS64.TRYWAIT P2, [UR4], R2 ;  /* 0x00000002ff0005a7 */ /* 0x0004e20008041104 */
[----:B-1----:R-:W-:Y:S01]  /*3f80*/  LOP3.LUT P1, RZ, R6, 0x1, RZ, 0xc0, !PT ;  /* 0x0000000106ff7812 */ /* 0x002fe2000782c0ff */
[----:B------:R-:W1:Y:S02]  /*3f90*/  SYNCS.PHASECHK.TRANS64.TRYWAIT P0, [UR19+0x1d0], R0 ;  /* 0x0001d000ff0075a7 */ /* 0x000e640008001113 */
[----:B-123--:R-:W-:Y:S10]  /*3fa0*/  @!P0 BRA `(.L_x_78) ;  /* 0x0000006800f88947 */ /* 0x00eff40003800000 */
.L_x_198:
[----:B------:R-:W-:Y:S01]  /*3fb0*/  IADD3 R10, PT, PT, R10, 0x1, RZ ;  /* 0x000000010a0a7810 */ /* 0x000fe20007ffe0ff */
[----:B------:R-:W-:Y:S06]  /*3fc0*/  BRA.U !UP4, `(.L_x_79) ;  /* 0x000000010ca07547 */ /* 0x000fec000b800000 */
[----:B------:R-:W-:Y:S02]  /*3fd0*/  ULEA.HI UR4, UR18, UR18, URZ, 0x1 ;  /* 0x0000001212047291 */ /* 0x000fe4000f8f08ff */
[----:B------:R-:W-:Y:S02]  /*3fe0*/  UPLOP3.LUT UP2, UPT, UPT, UPT, UPT, 0x40, 0x4 ;  /* 0x000000000004789c */ /* 0x000fe40003f4e870 */
[----:B------:R-:W-:Y:S02]  /*3ff0*/  USHF.L.U32 UR5, UR4, 0x7, URZ ;  /* 0x0000000704057899 */ /* 0x000fe400080006ff */
[----:B------:R-:W-:Y:S02]  /*4000*/  ULOP3.LUT UR14, UR4, 0xffe, URZ, 0xc0, !UPT ;  /* 0x00000ffe040e7892 */ /* 0x000fe4000f8ec0ff */
[----:B------:R-:W-:Y:S02]  /*4010*/  ULOP3.LUT UR4, UR5, 0xffffff00, URZ, 0xc0, !UPT ;  /* 0xffffff0005047892 */ /* 0x000fe4000f8ec0ff */
[----:B------:R-:W-:-:S02]  /*4020*/  UIADD3 UR14, UPT, UPT, -UR14, UR18, URZ ;  /* 0x000000120e0e7290 */ /* 0x000fc4000fffe1ff */
[----:B------:R-:W-:Y:S01]  /*4030*/  UIADD3 UR4, UPT, UPT, UR24, UR4, URZ ;  /* 0x0000000418047290 */ /* 0x000fe2000fffe0ff */
[----:B------:R-:W-:Y:S01]  /*4040*/  UMOV UR12, UR23 ;  /* 0x00000017000c7c82 */ /* 0x000fe20008000000 */
[----:B------:R-:W-:Y:S02]  /*4050*/  UMOV UR11, UR22 ;  /* 0x00000016000b7c82 */ /* 0x000fe40008000000 */
[----:B------:R-:W-:Y:S01]  /*4060*/  ULEA UR14, UR14, UR4, 0x14 ;  /* 0x000000040e0e7291 */ /* 0x000fe2000f8ea0ff */
[----:B------:R-:W-:-:S11]  /*4070*/  UMOV UR5, UR10 ;  /* 0x0000000a00057c82 */ /* 0x000fd60008000000 */
.L_x_82:
[----:B------:R-:W-:Y:S02]  /*4080*/  UIADD3 UR12, UPT, UPT, UR12, 0x1, URZ ;  /* 0x000000010c0c7890 */ /* 0x000fe4000fffe0ff */
[----:B--2---:R-:W-:Y:S02]  /*4090*/  ULEA UR6, UR5, UR13, 0x3 ;  /* 0x0000000d05067291 */ /* 0x004fe4000f8e18ff */
[----:B------:R-:W-:Y:S01]  /*40a0*/  UISETP.NE.AND UP3, UPT, UR12, URZ, UPT ;  /* 0x000000ff0c00728c */ /* 0x000fe2000bf65270 */
[----:B---3--:R-:W-:Y:S10]  /*40b0*/  @P2 BRA `(.L_x_80) ;  /* 0x00000000000c2947 */ /* 0x008ff40003800000 */
[----:B-1----:R-:W-:Y:S04]  /*40c0*/  SHF.L.U32 R3, R8, 0x1f, RZ ;  /* 0x0000001f08037819 */ /* 0x002fe800000006ff */
[----:B------:R-:W1:Y:S02]  /*40d0*/  SYNCS.PHASECHK.TRANS64.TRYWAIT P0, [UR6], R3 ;  /* 0x00000003ff0075a7 */ /* 0x000e640008001106 */
[----:B-1----:R-:W-:Y:S05]  /*40e0*/  @!P0 BRA `(.L_x_81) ;  /* 0x0000006800c08947 */ /* 0x002fea0003800000 */
.L_x_80:
[----:B------:R-:W-:Y:S01]  /*40f0*/  UISETP.NE.AND UP0, UPT, UR11, 0x1, UPT ;  /* 0x000000010b00788c */ /* 0x000fe2000bf05270 */
[----:B------:R-:W-:Y:S01]  /*4100*/  PLOP3.LUT P2, PT, PT, PT, PT, 0x80, 0x8 ;  /* 0x000000000008781c */ /* 0x000fe20003f4f070 */
[----:B------:R-:W-:Y:S02]  /*4110*/  UIADD3 UR4, UPT, UPT, UR5, 0x1, URZ ;  /* 0x0000000105047890 */ /* 0x000fe4000fffe0ff */
[----:B------:R-:W-:Y:S02]  /*4120*/  ULEA UR8, UR5, UR17, 0x9 ;  /* 0x0000001105087291 */ /* 0x000fe4000f8e48ff */
[----:B------:R-:W-:Y:S01]  /*4130*/  UISETP.NE.AND UP1, UPT, UR4, 0x14, UPT ;  /* 0x000000140400788c */ /* 0x000fe2000bf25270 */
[----:B------:R-:W-:Y:S01]  /*4140*/  PLOP3.LUT P0, PT, PT, PT, UP0, 0x80, 0x8 ;  /* 0x000000000008781c */ /* 0x000fe20003f0f008 */
[----:B------:R-:W-:Y:S02]  /*4150*/  UIADD3 UR11, UPT, UPT, UR11, -0x1, URZ ;  /* 0xffffffff0b0b7890 */ /* 0x000fe4000fffe0ff */
[----:B------:R-:W-:Y:S02]  /*4160*/  USEL UR7, URZ, 0x1, UP1 ;  /* 0x00000001ff077887 */ /* 0x000fe40008800000 */
[----:B------:R-:W-:Y:S01]  /*4170*/  USEL UR10, UR4, URZ, UP1 ;  /* 0x000000ff040a7287 */ /* 0x000fe20008800000 */
[----:B------:R-:W-:Y:S03]  /*4180*/  UMOV UR9, 0xc0004010 ;  /* 0xc000401000097882 */ /* 0x000fe60000000000 */
[----:B------:R-:W-:Y:S01]  /*4190*/  @UP0 ULEA UR4, UR10, UR13, 0x3 ;  /* 0x0000000d0a040291 */ /* 0x000fe2000f8e18ff */
[----:B------:R-:W-:Y:S01]  /*41a0*/  LOP3.LUT R8, R8, UR7, RZ, 0x3c, !PT ;  /* 0x0000000708087c12 */ /* 0x000fe2000f8e3cff */
[----:B------:R-:W-:Y:S03]  /*41b0*/  UMOV UR7, 0xc0004010 ;  /* 0xc000401000077882 */ /* 0x000fe60000000000 */
[----:B-1----:R-:W-:Y:S04]  /*41c0*/  @P0 SHF.L.U32 R0, R8, 0x1f, RZ ;  /* 0x0000001f08000819 */ /* 0x002fe800000006ff */
[----:B------:R2:W3:Y:S01]  /*41d0*/  @P0 SYNCS.PHASECHK.TRANS64.TRYWAIT P2, [UR4], R0 ;  /* 0x00000000ff0005a7 */ /* 0x0004e20008041104 */
[----:B------:R-:W-:Y:S02]  /*41e0*/  UIADD3 UR4, UPT, UPT, UR6, 0xa0, URZ ;  /* 0x000000a006047890 */ /* 0x000fe4000fffe0ff */
[----:B------:R-:W-:Y:S03]  /*41f0*/  ULEA UR6, UR5, UR16, 0x7 ;  /* 0x0000001005067291 */ /* 0x000fe6000f8e38ff */
[----:B------:R-:W-:Y:S06]  /*4200*/  UMOV UR5, UR10 ;  /* 0x0000000a00057c82 */ /* 0x000fec0008000000 */
[----:B------:R2:W-:Y:S01]  /*4210*/  UTCQMMA gdesc[UR6], gdesc[UR8], tmem[UR14], tmem[UR20], idesc[UR21], UP2 ;  /* 0x00ff1408060075ea */ /* 0x0005e2000900030e */
[----:B------:R-:W-:Y:S01]  /*4220*/  UPLOP3.LUT UP2, UPT, UPT, UPT, UPT, 0x80, 0x8 ;  /* 0x000000000008789c */ /* 0x000fe20003f4f070 */
[----:B------:R2:W-:Y:S01]  /*4230*/  UTCBAR.MULTICAST [UR4], URZ, UR15 ;  /* 0x000000ff040073e9 */ /* 0x0005e2000800080f */
[----:B------:R-:W-:Y:S09]  /*4240*/  BRA.U UP3, `(.L_x_82) ;  /* 0xfffffffd038c7547 */ /* 0x000ff2000b83ffff */
.L_x_79:
[----:B--2---:R-:W-:Y:S01]  /*4250*/  UIADD3 UR4, UPT, UPT, UR18, 0x1, URZ ;  /* 0x0000000112047890 */ /* 0x004fe2000fffe0ff */
[C---:B------:R-:W-:Y:S01]  /*4260*/  ISETP.NE.AND P0, PT, R10.reuse, 0x2, PT ;  /* 0x000000020a00780c */ /* 0x040fe20003f05270 */
[----:B------:R-:W-:Y:S02]  /*4270*/  UIADD3 UR5, UPT, UPT, UR19, 0x1b0, URZ ;  /* 0x000001b013057890 */ /* 0x000fe4000fffe0ff */
[----:B------:R-:W-:Y:S01]  /*4280*/  UISETP.NE.AND UP0, UPT, UR4, 0x4, UPT ;  /* 0x000000040400788c */ /* 0x000fe2000bf05270 */
[----:B-1----:R-:W-:Y:S02]  /*4290*/  SEL R0, RZ, 0x1, P0 ;  /* 0x00000001ff007807 */ /* 0x002fe40000000000 */
[----:B------:R-:W-:Y:S01]  /*42a0*/  SEL R10, R10, RZ, P0 ;  /* 0x000000ff0a0a7207 */ /* 0x000fe20000000000 */
[----:B------:R-:W-:Y:S01]  /*42b0*/  USEL UR6, URZ, 0x1, UP0 ;  /* 0x00000001ff067887 */ /* 0x000fe20008000000 */
[----:B------:R-:W-:Y:S01]  /*42c0*/  LOP3.LUT R9, R9, R0, RZ, 0x3c, !PT ;  /* 0x0000000009097212 */ /* 0x000fe200078e3cff */
[----:B------:R-:W-:Y:S01]  /*42d0*/  USEL UR18, UR4, URZ, UP0 ;  /* 0x000000ff04127287 */ /* 0x000fe20008000000 */
[----:B------:R1:W-:Y:S03]  /*42e0*/  UTCBAR [UR5], URZ ;  /* 0x000000ff050073e9 */ /* 0x0003e600080000ff */
[----:B------:R-:W-:Y:S01]  /*42f0*/  LOP3.LUT R11, R11, UR6, RZ, 0x3c, !PT ;  /* 0x000000060b0b7c12 */ /* 0x000fe2000f8e3cff */
[----:B------:R-:W-:Y:S07]  /*4300*/  @P1 BRA `(.L_x_83) ;  /* 0xfffffff800c41947 */ /* 0x000fee000383ffff */
[----:B------:R-:W2:Y:S01]  /*4310*/  S2UR UR8, SR_CgaCtaId ;  /* 0x00000000000879c3 */ /* 0x000ea20000008800 */
[----:B------:R-:W-:Y:S01]  /*4320*/  ELECT P0, URZ, PT ;  /* 0x0000000000ff782f */ /* 0x000fe20003800000 */
[----:B------:R-:W-:Y:S01]  /*4330*/  IMAD.MOV.U32 R0, RZ, RZ, 0x1 ;  /* 0x00000001ff007424 */ /* 0x000fe200078e00ff */
[----:B------:R-:W-:Y:S01]  /*4340*/  UIADD3 UR13, UPT, UPT, UR13, 0x1d0, URZ ;  /* 0x000001d00d0d7890 */ /* 0x000fe2000fffe0ff */
[----:B------:R-:W-:Y:S01]  /*4350*/  SHF.L.U32 R3, R11, 0x1f, RZ ;  /* 0x0000001f0b037819 */ /* 0x000fe200000006ff */
[----:B------:R-:W-:-:S03]  /*4360*/  UMOV UR4, 0x40 ;  /* 0x0000004000047882 */ /* 0x000fc60000000000 */
[----:B------:R-:W-:Y:S01]  /*4370*/  UVIRTCOUNT.DEALLOC.SMPOOL 0x80 ;  /* 0x000000800000784c */ /* 0x000fe20000000000 */
[----:B--2---:R-:W-:Y:S02]  /*4380*/  ULEA UR8, UR8, UR4, 0x18 ;  /* 0x0000000408087291 */ /* 0x004fe4000f8ec0ff */
[----:B------:R-:W-:-:S07]  /*4390*/  ULEA UR4, UR18, UR13, 0x3 ;  /* 0x0000000d12047291 */ /* 0x000fce000f8e18ff */
[----:B------:R2:W-:Y:S02]  /*43a0*/  @P0 STS.U8 [UR8+0x1c], R0 ;  /* 0x00001c00ff000988 */ /* 0x0005e40008000008 */
[----:B------:R-:W4:Y:S02]  /*43b0*/  SYNCS.PHASECHK.TRANS64.TRYWAIT P0, [UR4], R3 ;  /* 0x00000003ff0075a7 */ /* 0x000f240008001104 */
[----:B--2-4-:R-:W-:Y:S05]  /*43c0*/  @!P0 BRA `(.L_x_84) ;  /* 0x0000006800208947 */ /* 0x014fea0003800000 */
.L_x_201:
[----:B------:R-:W-:-:S04]  /*43d0*/  UIADD3 UR4, UPT, UPT, UR18, 0x1, URZ ;  /* 0x0000000112047890 */ /* 0x000fc8000fffe0ff */
[----:B------:R-:W-:-:S04]  /*43e0*/  UISETP.NE.AND UP0, UPT, UR4, 0x4, UPT ;  /* 0x000000040400788c */ /* 0x000fc8000bf05270 */
[----:B------:R-:W-:Y:S02]  /*43f0*/  USEL UR6, URZ, 0x1, UP0 ;  /* 0x00000001ff067887 */ /* 0x000fe40008000000 */
[----:B------:R-:W-:-:S04]  /*4400*/  USEL UR4, UR4, URZ, UP0 ;  /* 0x000000ff04047287 */ /* 0x000fc80008000000 */
[----:B-1----:R-:W-:Y:S01]  /*4410*/  ULEA UR5, UR4, UR13, 0x3 ;  /* 0x0000000d04057291 */ /* 0x002fe2000f8e18ff */
[----:B------:R-:W-:-:S04]  /*4420*/  LOP3.LUT R2, R11, UR6, RZ, 0x3c, !PT ;  /* 0x000000060b027c12 */ /* 0x000fc8000f8e3cff */
[----:B--2---:R-:W-:-:S04]  /*4430*/  SHF.L.U32 R3, R2, 0x1f, RZ ;  /* 0x0000001f02037819 */ /* 0x004fc800000006ff */
[----:B------:R-:W1:Y:S02]  /*4440*/  SYNCS.PHASECHK.TRANS64.TRYWAIT P0, [UR5], R3 ;  /* 0x00000003ff0075a7 */ /* 0x000e640008001105 */
[----:B-1----:R-:W-:Y:S05]  /*4450*/  @!P0 BRA `(.L_x_85) ;  /* 0x0000006800148947 */ /* 0x002fea0003800000 */
.L_x_203:
        /* <DEDUP_REMOVED lines=9> */
.L_x_205:
[----:B------:R-:W-:-:S04]  /*44f0*/  UIADD3 UR4, UPT, UPT, UR4, 0x1, URZ ;  /* 0x0000000104047890 */ /* 0x000fc8000fffe0ff */
[----:B------:R-:W-:-:S04]  /*4500*/  UISETP.NE.AND UP0, UPT, UR4, 0x4, UPT ;  /* 0x000000040400788c */ /* 0x000fc8000bf05270 */
[----:B------:R-:W-:Y:S02]  /*4510*/  USEL UR5, URZ, 0x1, UP0 ;  /* 0x00000001ff057887 */ /* 0x000fe40008000000 */
[----:B------:R-:W-:-:S04]  /*4520*/  USEL UR4, UR4, URZ, UP0 ;  /* 0x000000ff04047287 */ /* 0x000fc80008000000 */
[----:B------:R-:W-:Y:S01]  /*4530*/  ULEA UR4, UR4, UR13, 0x3 ;  /* 0x0000000d04047291 */ /* 0x000fe2000f8e18ff */
[----:B-1----:R-:W-:-:S04]  /*4540*/  LOP3.LUT R3, R2, UR5, RZ, 0x3c, !PT ;  /* 0x0000000502037c12 */ /* 0x002fc8000f8e3cff */
[----:B------:R-:W-:-:S04]  /*4550*/  SHF.L.U32 R3, R3, 0x1f, RZ ;  /* 0x0000001f03037819 */ /* 0x000fc800000006ff */
[----:B------:R-:W1:Y:S02]  /*4560*/  SYNCS.PHASECHK.TRANS64.TRYWAIT P0, [UR4], R3 ;  /* 0x00000003ff0075a7 */ /* 0x000e640008001104 */
[----:B-1----:R-:W-:Y:S05]  /*4570*/  @!P0 BRA `(.L_x_87) ;  /* 0x0000006400fc8947 */ /* 0x002fea0003800000 */
.L_x_207:
[----:B------:R-:W-:Y:S01]  /*4580*/  NOP ;  /* 0x0000000000007918 */ /* 0x000fe20000000000 */
[----:B-1----:R-:W1:Y:S01]  /*4590*/  LDS R0, [UR8+0x14] ;  /* 0x00001408ff007984 */ /* 0x002e620008000800 */
[----:B------:R-:W-:Y:S01]  /*45a0*/  ULOP3.LUT UR4, UR24, 0xffff, URZ, 0xc0, !UPT ;  /* 0x0000ffff18047892 */ /* 0x000fe2000f8ec0ff */
[----:B------:R-:W-:Y:S01]  /*45b0*/  UMOV UR5, 0xffff ;  /* 0x0000ffff00057882 */ /* 0x000fe20000000000 */
[----:B------:R-:W-:Y:S02]  /*45c0*/  UMOV UR6, 0x1 ;  /* 0x0000000100067882 */ /* 0x000fe40000000000 */
[----:B------:R-:W-:-:S04]  /*45d0*/  USHF.R.U32.HI UR4, URZ, 0x5, UR4 ;  /* 0x00000005ff047899 */ /* 0x000fc80008011604 */
[----:B------:R-:W-:Y:S02]  /*45e0*/  USHF.L.U32 UR5, UR5, UR4, URZ ;  /* 0x0000000405057299 */ /* 0x000fe400080006ff */
[----:B------:R-:W-:-:S04]  /*45f0*/  USHF.L.U32 UR4, UR6, UR4, URZ ;  /* 0x0000000406047299 */ /* 0x000fc800080006ff */
[----:B-1----:R-:W-:-:S04]  /*4600*/  LOP3.LUT R0, R0, UR5, RZ, 0xc0, !PT ;  /* 0x0000000500007c12 */ /* 0x002fc8000f8ec0ff */
[----:B------:R-:W-:-:S13]  /*4610*/  ISETP.NE.AND P0, PT, R0, UR5, PT ;  /* 0x0000000500007c0c */ /* 0x000fda000bf05270 */
[----:B------:R-:W-:Y:S05]  /*4620*/  @P0 BRA `(.L_x_88) ;  /* 0x0000000000580947 */ /* 0x000fea0003800000 */
[----:B------:R-:W1:Y:S02]  /*4630*/  LDS R0, [UR8+0x18] ;  /* 0x00001808ff007984 */ /* 0x000e640008000800 */
[----:B-1----:R-:W-:-:S04]  /*4640*/  LOP3.LUT R0, R0, UR4, RZ, 0xc0, !PT ;  /* 0x0000000400007c12 */ /* 0x002fc8000f8ec0ff */
[----:B------:R-:W-:-:S13]  /*4650*/  ISETP.NE.AND P0, PT, R0, UR4, PT ;  /* 0x0000000400007c0c */ /* 0x000fda000bf05270 */
[----:B------:R-:W-:Y:S05]  /*4660*/  @P0 BRA `(.L_x_89) ;  /* 0x00000000003c0947 */ /* 0x000fea0003800000 */
[----:B------:R-:W1:Y:S01]  /*4670*/  S2R R2, SR_LANEID ;  /* 0x0000000000027919 */ /* 0x000e620000000000 */
[----:B------:R-:W-:Y:S01]  /*4680*/  ULOP3.LUT UR5, URZ, UR5, URZ, 0x33, !UPT ;  /* 0x00000005ff057292 */ /* 0x000fe2000f8e33ff */
[----:B------:R-:W-:Y:S01]  /*4690*/  LOP3.LUT R4, RZ, UR4, RZ, 0x33, !PT ;  /* 0x00000004ff047c12 */ /* 0x000fe2000f8e33ff */
[----:B------:R-:W-:Y:S02]  /*46a0*/  VOTEU.ANY UR4, UPT, PT ;  /* 0x0000000000047886 */ /* 0x000fe400038e0100 */
[----:B------:R-:W-:Y:S01]  /*46b0*/  UFLO.U32 UR4, UR4 ;  /* 0x00000004000472bd */ /* 0x000fe200080e0000 */
[----:B------:R-:W2:Y:S01]  /*46c0*/  REDUX UR6, R4 ;  /* 0x00000000040673c4 */ /* 0x000ea20000000000 */
[----:B------:R-:W-:-:S06]  /*46d0*/  IMAD.U32 R0, RZ, RZ, UR5 ;  /* 0x00000005ff007e24 */ /* 0x000fcc000f8e00ff */
[----:B------:R4:W-:Y:S01]  /*46e0*/  UTCATOMSWS.AND URZ, UR5 ;  /* 0x0000000500ff79e3 */ /* 0x0009e20008000000 */
[----:B------:R-:W3:Y:S01]  /*46f0*/  REDUX UR7, R0 ;  /* 0x00000000000773c4 */ /* 0x000ee20000000000 */
[----:B-1----:R-:W-:Y:S01]  /*4700*/  ISETP.EQ.U32.AND P0, PT, R2, UR4, PT ;  /* 0x0000000402007c0c */ /* 0x002fe2000bf02070 */
[----:B--2---:R-:W-:Y:S01]  /*4710*/  IMAD.U32 R2, RZ, RZ, UR6 ;  /* 0x00000006ff027e24 */ /* 0x004fe2000f8e00ff */
[----:B---3--:R-:W-:-:S11]  /*4720*/  MOV R3, UR7 ;  /* 0x0000000700037c02 */ /* 0x008fd60008000f00 */
[----:B------:R4:W-:Y:S04]  /*4730*/  @P0 ATOMS.AND RZ, [UR8+0x14], R3 ;  /* 0x00001403ffff098c */ /* 0x0009e8000a800008 */
[----:B------:R4:W-:Y:S01]  /*4740*/  @P0 ATOMS.AND RZ, [UR8+0x18], R2 ;  /* 0x00001802ffff098c */ /* 0x0009e2000a800008 */
[----:B------:R-:W-:Y:S05]  /*4750*/  BRA `(.L_x_90) ;  /* 0x0000000000147947 */ /* 0x000fea0003800000 */
.L_x_89:
[----:B------:R-:W-:Y:S02]  /*4760*/  MOV R2, 0x4780 ;  /* 0x0000478000027802 */ /* 0x000fe40000000f00 */
[----:B---3-5:R-:W-:Y:S05]  /*4770*/  CALL.REL.NOINC `($__internal_0_$__cuda_sm10x_tcgen05_guardrail_trap_col_being_dealloced_not_returned_by_alloc) ;  /* 0x0000006800e07944 */ /* 0x028fea0003c00000 */
[----:B------:R-:W-:Y:S05]  /*4780*/  BRA `(.L_x_90) ;  /* 0x0000000000087947 */ /* 0x000fea0003800000 */
.L_x_88:
[----:B------:R-:W-:Y:S02]  /*4790*/  MOV R2, 0x47b0 ;  /* 0x000047b000027802 */ /* 0x000fe40000000f00 */
[----:B---3-5:R-:W-:Y:S05]  /*47a0*/  CALL.REL.NOINC `($__internal_2_$__cuda_sm10x_tcgen05_guardrail_trap_unallocated_columns_being_dealloced) ;  /* 0x0000006800ec7944 */ /* 0x028fea0003c00000 */
.L_x_90:
[----:B------:R-:W-:Y:S01]  /*47b0*/  NOP ;  /* 0x0000000000007918 */ /* 0x000fe20000000000 */
[----:B----4-:R-:W-:Y:S05]  /*47c0*/  EXIT ;  /* 0x000000000000794d */ /* 0x010fea0003800000 */
.L_x_72:
[----:B------:R-:W-:-:S09]  /*47d0*/  UISETP.NE.OR UP0, UPT, UR18, 0x3, !UP3 ;  /* 0x000000031200788c */ /* 0x000fd2000df05670 */
[----:B------:R-:W-:Y:S05]  /*47e0*/  BRA.U UP0, `(.L_x_91) ;  /* 0x0000001100847547 */ /* 0x000fea000b800000 */
[----:B------:R-:W2:Y:S01]  /*47f0*/  LDCU.64 UR4, c[0x0][0x888] ;  /* 0x00011100ff0477ac */ /* 0x000ea20008000a00 */
[----:B------:R-:W3:Y:S01]  /*4800*/  S2UR UR8, SR_CgaCtaId ;  /* 0x00000000000879c3 */ /* 0x000ee20000008800 */
[----:B------:R-:W-:Y:S02]  /*4810*/  HFMA2 R9, -RZ, RZ, 0, 0 ;  /* 0x00000000ff097431 */ /* 0x000fe400000001ff */
[----:B------:R-:W-:Y:S01]  /*4820*/  IMAD.MOV.U32 R11, RZ, RZ, 0x1 ;  /* 0x00000001ff0b7424 */ /* 0x000fe200078e00ff */
[----:B------:R-:W4:Y:S01]  /*4830*/  LDCU UR40, c[0x0][0x370] ;  /* 0x00006e00ff2877ac */ /* 0x000f220008000800 */
[----:B------:R-:W-:Y:S01]  /*4840*/  IMAD.MOV.U32 R10, RZ, RZ, RZ ;  /* 0x000000ffff0a7224 */ /* 0x000fe200078e00ff */
[----:B------:R-:W-:Y:S01]  /*4850*/  MOV R3, 0x1000 ;  /* 0x0000100000037802 */ /* 0x000fe20000000f00 */
[----:B------:R-:W4:Y:S01]  /*4860*/  LDCU.128 UR44, c[0x0][0xb10] ;  /* 0x00016200ff2c77ac */ /* 0x000f220008000c00 */
[----:B------:R-:W1:Y:S01]  /*4870*/  LDC.64 R12, c[0x0][0x348] ;  /* 0x0000d200ff0c7b82 */ /* 0x000e620000000a00 */
[----:B------:R-:W3:Y:S01]  /*4880*/  LDCU UR37, c[0x0][0x374] ;  /* 0x00006e80ff2577ac */ /* 0x000ee20008000800 */
[----:B------:R-:W3:Y:S01]  /*4890*/  LDCU.64 UR38, c[0x0][0x890] ;  /* 0x00011200ff2677ac */ /* 0x000ee20008000a00 */
[----:B------:R-:W3:Y:S01]  /*48a0*/  LDCU UR15, c[0x0][0xb0c] ;  /* 0x00016180ff0f77ac */ /* 0x000ee20008000800 */
[----:B--2---:R-:W-:Y:S01]  /*48b0*/  UISETP.NE.U32.AND UP0, UPT, UR4, URZ, UPT ;  /* 0x000000ff0400728c */ /* 0x004fe2000bf05070 */
[----:B------:R-:W2:Y:S01]  /*48c0*/  LDCU UR54, c[0x0][0xb20] ;  /* 0x00016400ff3677ac */ /* 0x000ea20008000800 */
[----:B------:R-:W2:Y:S01]  /*48d0*/  LDCU UR4, c[0x0][0xb30] ;  /* 0x00016600ff0477ac */ /* 0x000ea20008000800 */
[----:B------:R-:W-:Y:S01]  /*48e0*/  UMOV UR21, 0x400 ;  /* 0x0000040000157882 */ /* 0x000fe20000000000 */
[----:B----4-:R-:W-:-:S02]  /*48f0*/  UIMAD.WIDE.U32 UR52, UR40, UR44, URZ ;  /* 0x0000002c283472a5 */ /* 0x010fc4000f8e00ff */
[----:B---3--:R-:W-:Y:S02]  /*4900*/  UIMAD.WIDE.U32 UR6, UR37, UR47, URZ ;  /* 0x0000002f250672a5 */ /* 0x008fe4000f8e00ff */
[----:B------:R-:W-:Y:S02]  /*4910*/  ULEA UR21, UR8, UR21, 0x18 ;  /* 0x0000001508157291 */ /* 0x000fe4000f8ec0ff */
[----:B------:R-:W-:Y:S02]  /*4920*/  UISETP.NE.U32.AND UP6, UPT, UR38, URZ, UPT ;  /* 0x000000ff2600728c */ /* 0x000fe4000bfc5070 */
[----:B------:R-:W-:Y:S02]  /*4930*/  UIADD3 UR43, UPT, UPT, UR21, 0x158, URZ ;  /* 0x00000158152b7890 */ /* 0x000fe4000fffe0ff */
[----:B------:R-:W-:Y:S02]  /*4940*/  UIADD3 UR33, UPT, UPT, UR21, 0x140, URZ ;  /* 0x0000014015217890 */ /* 0x000fe4000fffe0ff */
[----:B------:R-:W-:-:S02]  /*4950*/  UIADD3 UR25, UPT, UPT, UR21, 0x148, URZ ;  /* 0x0000014815197890 */ /* 0x000fc4000fffe0ff */
[----:B------:R-:W-:Y:S02]  /*4960*/  UIADD3 UR17, UPT, UPT, UR21, 0x150, URZ ;  /* 0x0000015015117890 */ /* 0x000fe4000fffe0ff */
[----:B------:R-:W-:Y:S02]  /*4970*/  UISETP.NE.AND.EX UP5, UPT, UR5, URZ, UPT, UP0 ;  /* 0x000000ff0500728c */ /* 0x000fe4000bfa5300 */
[----:B------:R-:W-:Y:S01]  /*4980*/  UISETP.NE.AND UP0, UPT, UR42, 0x1, UPT ;  /* 0x000000012a00788c */ /* 0x000fe2000bf05270 */
[----:B------:R-:W-:Y:S01]  /*4990*/  UMOV UR52, UR53 ;  /* 0x0000003500347c82 */ /* 0x000fe20008000000 */
[----:B------:R-:W-:Y:S01]  /*49a0*/  UMOV UR51, UR7 ;  /* 0x0000000700337c82 */ /* 0x000fe20008000000 */
[----:B------:R-:W-:Y:S02]  /*49b0*/  USEL UR41, URZ, 0x1, UP4 ;  /* 0x00000001ff297887 */ /* 0x000fe4000a000000 */
[----:B------:R-:W-:Y:S02]  /*49c0*/  UISETP.NE.AND UP0, UPT, UR15, 0x1, UPT ;  /* 0x000000010f00788c */ /* 0x000fe4000bf05270 */
[----:B------:R-:W-:-:S02]  /*49d0*/  UPLOP3.LUT UP4, UPT, UPT, UPT, UPT, 0x40, 0x4 ;  /* 0x000000000004789c */ /* 0x000fc40003f8e870 */
[----:B------:R-:W-:Y:S01]  /*49e0*/  UISETP.GE.AND UP2, UPT, UR42, 0x1, UPT ;  /* 0x000000012a00788c */ /* 0x000fe2000bf46270 */
[----:B------:R-:W3:Y:S01]  /*49f0*/  LDCU.64 UR22, c[0x0][0xb28] ;  /* 0x00016500ff1677ac */ /* 0x000ee20008000a00 */
[----:B------:R-:W-:Y:S02]  /*4a00*/  UISETP.NE.AND.EX UP6, UPT, UR39, URZ, UPT, UP6 ;  /* 0x000000ff2700728c */ /* 0x000fe4000bfc5360 */
[----:B------:R-:W-:Y:S02]  /*4a10*/  UPRMT UR43, UR8, 0x654, UR43 ;  /* 0x00000654082b7896 */ /* 0x000fe4000800002b */
[----:B------:R-:W-:Y:S02]  /*4a20*/  UPRMT UR50, UR8, 0x654, UR33 ;  /* 0x0000065408327896 */ /* 0x000fe40008000021 */
[----:B------:R-:W-:Y:S02]  /*4a30*/  UPRMT UR49, UR8, 0x654, UR25 ;  /* 0x0000065408317896 */ /* 0x000fe40008000019 */
[----:B------:R-:W-:-:S02]  /*4a40*/  UPRMT UR48, UR8, 0x654, UR17 ;  /* 0x0000065408307896 */ /* 0x000fc40008000011 */
[----:B------:R-:W-:Y:S02]  /*4a50*/  USHF.R.U32.HI UR52, URZ, UR45, UR52 ;  /* 0x0000002dff347299 */ /* 0x000fe40008011634 */
[----:B--2---:R-:W-:Y:S02]  /*4a60*/  USHF.R.U32.HI UR51, URZ, UR54, UR51 ;  /* 0x00000036ff337299 */ /* 0x004fe40008011633 */
[----:B------:R-:W-:Y:S02]  /*4a70*/  UISETP.NE.AND UP0, UPT, UR46, 0x1, UPT ;  /* 0x000000012e00788c */ /* 0x000fe4000bf05270 */
[----:B-1----:R-:W-:-:S11]  /*4a80*/  UISETP.NE.AND UP3, UPT, UR4, 0x1, UPT ;  /* 0x000000010400788c */ /* 0x002fd6000bf65270 */
.L_x_102:
[C---:B------:R-:W-:Y:S02]  /*4a90*/  LEA R8, R10.reuse, UR21, 0x3 ;  /* 0x000000150a087c11 */ /* 0x040fe4000f8e18ff */
[----:B------:R-:W-:Y:S02]  /*4aa0*/  SHF.L.U32 R5, R9, 0x1f, RZ ;  /* 0x0000001f09057819 */ /* 0x000fe400000006ff */
[----:B------:R-:W-:Y:S02]  /*4ab0*/  LEA R6, R10, UR21, 0x4 ;  /* 0x000000150a067c11 */ /* 0x000fe4000f8e20ff */
[----:B-1----:R-:W1:Y:S02]  /*4ac0*/  SYNCS.PHASECHK.TRANS64.TRYWAIT P0, [R8+URZ+0x190], R5 ;  /* 0x00019005080075a7 */ /* 0x002e6400080011ff */
[----:B-1----:R-:W-:Y:S05]  /*4ad0*/  @!P0 BRA `(.L_x_92) ;  /* 0x0000006000bc8947 */ /* 0x002fea0003800000 */
.L_x_208:
[----:B-1----:R-:W1:Y:S01]  /*4ae0*/  LDS.128 R4, [R6+0x220] ;  /* 0x0002200006047984 */ /* 0x002e620000000c00 */
[----:B------:R-:W-:Y:S01]  /*4af0*/  UISETP.GE.AND UP0, UPT, UR42, 0x1, UPT ;  /* 0x000000012a00788c */ /* 0x000fe2000bf06270 */
[----:B------:R-:W-:Y:S01]  /*4b00*/  @!PT LDS RZ, [RZ] ;  /* 0x00000000fffff984 */ /* 0x000fe20000000800 */
[----:B------:R-:W-:Y:S01]  /*4b10*/  @!PT LDS RZ, [RZ] ;  /* 0x00000000fffff984 */ /* 0x000fe20000000800 */
[----:B------:R-:W-:Y:S01]  /*4b20*/  @!PT LDS RZ, [RZ] ;  /* 0x00000000fffff984 */ /* 0x000fe20000000800 */
[----:B------:R-:W-:Y:S01]  /*4b30*/  @!PT LDS RZ, [RZ] ;  /* 0x00000000fffff984 */ /* 0x000fe20000000800 */
[----:B------:R2:W-:Y:S06]  /*4b40*/  MEMBAR.ALL.CTA ;  /* 0x0000000000007992 */ /* 0x0005ec0000008000 */
[----:B--2---:R-:W2:Y:S01]  /*4b50*/  FENCE.VIEW.ASYNC.S ;  /* 0x00000000000073c6 */ /* 0x004ea20000000000 */
[----:B-1----:R-:W-:Y:S11]  /*4b60*/  LOP3.LUT P0, RZ, R6, 0x1, RZ, 0xc0, !PT ;  /* 0x0000000106ff7812 */ /* 0x002ff6000780c0ff */
[----:B------:R-:W-:Y:S02]  /*4b70*/  @!UPT UIADD3 URZ, UPT, UPT, URZ, URZ, URZ ;  /* 0x000000fffffff290 */ /* 0x000fe4000fffe0ff */
[----:B--2---:R-:W-:Y:S01]  /*4b80*/  VOTEU.ANY UP2, P0 ;  /* 0x0000000000ff7886 */ /* 0x004fe20000040100 */
[----:B------:R-:W-:Y:S11]  /*4b90*/  PLOP3.LUT P0, PT, PT, PT, UP2, 0x80, 0x8 ;  /* 0x000000000008781c */ /* 0x000ff60003f0f028 */
[----:B------:R-:W-:Y:S02]  /*4ba0*/  @!UPT UIADD3 URZ, UPT, UPT, URZ, URZ, URZ ;  /* 0x000000fffffff290 */ /* 0x000fe4000fffe0ff */
[----:B------:R-:W-:Y:S02]  /*4bb0*/  @P0 SHF.R.U32.HI R0, RZ, 0x10, R5 ;  /* 0x00000010ff000819 */ /* 0x000fe40000011605 */
[----:B------:R-:W-:Y:S02]  /*4bc0*/  @P0 MOV R2, R4 ;  /* 0x0000000400020202 */ /* 0x000fe40000000f00 */
[----:B------:R-:W-:Y:S01]  /*4bd0*/  @P0 R2UR UR4, R0 ;  /* 0x00000000000402ca */ /* 0x000fe200000e0000 */
[----:B------:R-:W-:Y:S01]  /*4be0*/  VIADD R0, R8, 0x1a0 ;  /* 0x000001a008007836 */ /* 0x000fe20000000000 */
[----:B------:R-:W-:Y:S02]  /*4bf0*/  @P0 LOP3.LUT R4, R5, 0xffff, RZ, 0xc0, !PT ;  /* 0x0000ffff05040812 */ /* 0x000fe400078ec0ff */
[----:B------:R-:W-:Y:S02]  /*4c00*/  @P0 R2UR UR6, R2 ;  /* 0x00000000020602ca */ /* 0x000fe400000e0000 */
[----:B------:R-:W-:Y:S02]  /*4c10*/  PRMT R0, RZ, 0x654, R0 ;  /* 0x00000654ff007816 */ /* 0x000fe40000000000 */
[----:B------:R-:W-:Y:S02]  /*4c20*/  @P0 R2UR UR5, R4 ;  /* 0x00000000040502ca */ /* 0x000fe400000e0000 */
[----:B------:R1:W-:Y:S03]  /*4c30*/  SYNCS.ARRIVE.TRANS64.RED.A1T0 RZ, [R0+URZ], RZ ;  /* 0x000000ff00ff79a7 */ /* 0x0003e600081004ff */
[----:B------:R-:W-:Y:S04]  /*4c40*/  @UP2 UMOV UR29, UR4 ;  /* 0x00000004001d2c82 */ /* 0x000fe80008000000 */
[----:B------:R-:W-:Y:S04]  /*4c50*/  @UP2 UMOV UR14, UR6 ;  /* 0x00000006000e2c82 */ /* 0x000fe80008000000 */
[----:B------:R-:W-:Y:S01]  /*4c60*/  @UP2 UMOV UR13, UR5 ;  /* 0x00000005000d2c82 */ /* 0x000fe20008000000 */
[----:B------:R-:W-:Y:S05]  /*4c70*/  BRA.U !UP0, `(.L_x_93) ;  /* 0x0000000108c07547 */ /* 0x000fea000b800000 */
[----:B------:R-:W-:Y:S02]  /*4c80*/  UIMAD.WIDE.U32 UR18, UR13, UR47, URZ ;  /* 0x0000002f0d1272a5 */ /* 0x000fe4000f8e00ff */
[----:B------:R-:W-:Y:S02]  /*4c90*/  UP2UR UR16, UPR, URZ, 0x4 ;  /* 0x00000004ff107883 */ /* 0x000fe40008000000 */
[----:B------:R-:W-:Y:S02]  /*4ca0*/  UISETP.NE.AND UP2, UPT, UR46, 0x1, UPT ;  /* 0x000000012e00788c */ /* 0x000fe4000bf45270 */
[----:B------:R-:W-:Y:S02]  /*4cb0*/  UIMAD.WIDE.U32 UR26, UR14, UR44, URZ ;  /* 0x0000002c0e1a72a5 */ /* 0x000fe4000f8e00ff */
[----:B------:R-:W-:Y:S02]  /*4cc0*/  USEL UR4, UR37, UR51, !UP2 ;  /* 0x0000003325047287 */ /* 0x000fe4000d000000 */
[----:B------:R-:W-:Y:S02]  /*4cd0*/  UISETP.NE.AND UP0, UPT, UR15, 0x1, UPT ;  /* 0x000000010f00788c */ /* 0x000fe4000bf05270 */
[----:B------:R-:W-:Y:S02]  /*4ce0*/  UP2UR UR20, UPR, URZ, 0x2 ;  /* 0x00000002ff147883 */ /* 0x000fe40008000000 */
[----:B------:R-:W-:Y:S02]  /*4cf0*/  UISETP.NE.AND UP1, UPT, UR42, 0x1, UPT ;  /* 0x000000012a00788c */ /* 0x000fe4000bf25270 */
[----:B---3--:R-:W-:Y:S02]  /*4d00*/  UIMAD.WIDE.U32 UR8, UR4, UR22, URZ ;  /* 0x00000016040872a5 */ /* 0x008fe4000f8e00ff */
[----:B------:R-:W-:Y:S01]  /*4d10*/  USEL UR7, UR40, UR52, !UP0 ;  /* 0x0000003428077287 */ /* 0x000fe2000c000000 */
[----:B------:R-:W-:Y:S02]  /*4d20*/  UMOV UR5, UR19 ;  /* 0x0000001300057c82 */ /* 0x000fe40008000000 */
[----:B------:R-:W-:Y:S02]  /*4d30*/  USHF.R.U32.HI UR6, URZ, UR54, UR5 ;  /* 0x00000036ff067299 */ /* 0x000fe40008011605 */
[----:B------:R-:W-:Y:S02]  /*4d40*/  UIMAD.WIDE.U32 UR10, UR7, UR22, URZ ;  /* 0x00000016070a72a5 */ /* 0x000fe4000f8e00ff */
[----:B------:R-:W-:Y:S02]  /*4d50*/  USEL UR6, UR13, UR6, !UP2 ;  /* 0x000000060d067287 */ /* 0x000fe4000d000000 */
[----:B------:R-:W-:Y:S01]  /*4d60*/  UISETP.NE.AND UP2, UPT, UR16, URZ, UPT ;  /* 0x000000ff1000728c */ /* 0x000fe2000bf45270 */
[----:B------:R-:W-:Y:S02]  /*4d70*/  UMOV UR5, UR27 ;  /* 0x0000001b00057c82 */ /* 0x000fe40008000000 */
[----:B------:R-:W-:Y:S03]  /*4d80*/  USHF.R.U32.HI UR12, URZ, UR45, UR5 ;  /* 0x0000002dff0c7299 */ /* 0x000fe60008011605 */
[----:B------:R-:W-:Y:S02]  /*4d90*/  UMOV UR5, UR9 ;  /* 0x0000000900057c82 */ /* 0x000fe40008000000 */
[----:B------:R-:W-:Y:S03]  /*4da0*/  @UP1 USHF.R.U32.HI UR4, URZ, UR23, UR5 ;  /* 0x00000017ff041299 */ /* 0x000fe60008011605 */
[----:B------:R-:W-:Y:S01]  /*4db0*/  UMOV UR5, UR11 ;  /* 0x0000000b00057c82 */ /* 0x000fe20008000000 */
[----:B------:R-:W-:Y:S02]  /*4dc0*/  UIMAD UR4, UR42, UR4, URZ ;  /* 0x000000042a0472a4 */ /* 0x000fe4000f8e02ff */
[----:B------:R-:W-:Y:S02]  /*4dd0*/  @UP1 USHF.R.U32.HI UR7, URZ, UR23, UR5 ;  /* 0x00000017ff071299 */ /* 0x000fe40008011605 */
[----:B------:R-:W-:Y:S02]  /*4de0*/  USEL UR5, UR14, UR12, !UP0 ;  /* 0x0000000c0e057287 */ /* 0x000fe4000c000000 */
[----:B------:R-:W-:Y:S02]  /*4df0*/  UIMAD.WIDE.U32 UR10, UR6, UR22, URZ ;  /* 0x00000016060a72a5 */ /* 0x000fe4000f8e00ff */
[----:B------:R-:W-:Y:S02]  /*4e00*/  UIMAD UR8, UR42, UR7, URZ ;  /* 0x000000072a0872a4 */ /* 0x000fe4000f8e02ff */
[----:B------:R-:W-:Y:S03]  /*4e10*/  UISETP.GE.AND UP0, UPT, UR6, UR4, UPT ;  /* 0x000000040600728c */ /* 0x000fe6000bf06270 */
[----:B------:R-:W-:Y:S01]  /*4e20*/  UMOV UR4, UR11 ;  /* 0x0000000b00047c82 */ /* 0x000fe20008000000 */
[----:B------:R-:W-:Y:S02]  /*4e30*/  UISETP.GE.OR UP0, UPT, UR5, UR8, UP0 ;  /* 0x000000080500728c */ /* 0x000fe40008706670 */
[----:B------:R-:W-:Y:S02]  /*4e40*/  USHF.R.U32.HI UR4, URZ, UR23, UR4 ;  /* 0x00000017ff047299 */ /* 0x000fe40008011604 */
[----:B------:R-:W-:Y:S02]  /*4e50*/  UIMAD.WIDE.U32 UR8, UR5, UR22, URZ ;  /* 0x00000016050872a5 */ /* 0x000fe4000f8e00ff */
[----:B------:R-:W-:Y:S04]  /*4e60*/  USEL UR10, UR6, UR4, !UP1 ;  /* 0x00000004060a7287 */ /* 0x000fe8000c800000 */
[----:B------:R-:W-:Y:S01]  /*4e70*/  UIADD3 UR11, UPT, UPT, -UR10, URZ, URZ ;  /* 0x000000ff0a0b7290 */ /* 0x000fe2000fffe1ff */
[----:B------:R-:W-:Y:S02]  /*4e80*/  @!UP0 UMOV UR4, UR9 ;  /* 0x0000000900048c82 */ /* 0x000fe40008000000 */
[----:B------:R-:W-:Y:S02]  /*4e90*/  @!UP0 USHF.R.U32.HI UR4, URZ, UR23, UR4 ;  /* 0x00000017ff048299 */ /* 0x000fe40008011604 */
[----:B------:R-:W-:Y:S02]  /*4ea0*/  UIMAD UR8, UR42, UR11, UR6 ;  /* 0x0000000b2a0872a4 */ /* 0x000fe4000f8e0206 */
[----:B------:R-:W-:Y:S02]  /*4eb0*/  @!UP0 USEL UR4, UR5, UR4, !UP1 ;  /* 0x0000000405048287 */ /* 0x000fe4000c800000 */
[----:B------:R-:W-:Y:S02]  /*4ec0*/  UISETP.NE.AND UP1, UPT, UR20, URZ, UPT ;  /* 0x000000ff1400728c */ /* 0x000fe4000bf25270 */
[----:B------:R-:W-:Y:S02]  /*4ed0*/  @!UP0 UIMAD UR8, UR7, UR8, UR4 ;  /* 0x00000008070882a4 */ /* 0x000fe4000f8e0204 */
[----:B------:R-:W-:Y:S02]  /*4ee0*/  @!UP0 UIADD3 UR9, UPT, UPT, UR10, -UR4, URZ ;  /* 0x800000040a098290 */ /* 0x000fe4000fffe0ff */
[----:B------:R-:W-:Y:S02]  /*4ef0*/  UIADD3 UR4, UPT, UPT, -UR5, URZ, URZ ;  /* 0x000000ff05047290 */ /* 0x000fe4000fffe1ff */
[----:B------:R-:W-:Y:S02]  /*4f00*/  UIADD3 UR7, UPT, UPT, -UR6, URZ, URZ ;  /* 0x000000ff06077290 */ /* 0x000fe4000fffe1ff */
[----:B------:R-:W-:Y:S02]  /*4f10*/  @!UP0 UIMAD UR6, UR9, UR42, UR5 ;  /* 0x0000002a090682a4 */ /* 0x000fe4000f8e0205 */
[----:B------:R-:W-:Y:S02]  /*4f20*/  UIMAD UR14, UR15, UR4, UR14 ;  /* 0x000000040f0e72a4 */ /* 0x000fe4000f8e020e */
[----:B------:R-:W-:Y:S01]  /*4f30*/  UIMAD UR13, UR46, UR7, UR13 ;  /* 0x000000072e0d72a4 */ /* 0x000fe2000f8e020d */
[----:B------:R-:W-:Y:S02]  /*4f40*/  @!UP0 UMOV UR5, UR8 ;  /* 0x0000000800058c82 */ /* 0x000fe40008000000 */
[----:B------:R-:W-:Y:S02]  /*4f50*/  UIMAD UR14, UR5, UR15, UR14 ;  /* 0x0000000f050e72a4 */ /* 0x000fe4000f8e020e */
[----:B------:R-:W-:Y:S11]  /*4f60*/  UIMAD UR13, UR6, UR46, UR13 ;  /* 0x0000002e060d72a4 */ /* 0x000ff6000f8e020d */
[----:B------:R-:W-:Y:S01]  /*4f70*/  @!UPT UIADD3 URZ, UPT, UPT, URZ, URZ, URZ ;  /* 0x000000fffffff290 */ /* 0x000fe2000fffe0ff */
.L_x_93:
[----:B------:R-:W2:Y:S01]  /*4f80*/  @!UP3 LDCU.128 UR8, c[0x0][0xb10] ;  /* 0x00016200ff08b7ac */ /* 0x000ea20008000c00 */
[----:B------:R-:W-:Y:S02]  /*4f90*/  ISETP.NE.U32.AND P0, PT, RZ, UR38, PT ;  /* 0x00000026ff007c0c */ /* 0x000fe4000bf05070 */
[----:B------:R-:W-:Y:S02]  /*4fa0*/  SHF.L.U32 R4, R11, 0x1f, RZ ;  /* 0x0000001f0b047819 */ /* 0x000fe400000006ff */
[----:B------:R-:W-:Y:S01]  /*4fb0*/  ISETP.NE.AND.EX P0, PT, RZ, UR39, PT, P0 ;  /* 0x00000027ff007c0c */ /* 0x000fe2000bf05300 */
[----:B------:R-:W4:Y:S01]  /*4fc0*/  @!UP3 LDCU UR5, c[0x0][0xb0c] ;  /* 0x00016180ff05b7ac */ /* 0x000f220008000800 */
[----:B------:R-:W-:Y:S02]  /*4fd0*/  USHF.L.U32 UR35, UR30, 0x6, URZ ;  /* 0x000000061e237899 */ /* 0x000fe400080006ff */
[----:B------:R-:W-:Y:S02]  /*4fe0*/  USHF.L.U32 UR34, UR31, 0x8, URZ ;  /* 0x000000081f227899 */ /* 0x000fe400080006ff */
[----:B--2---:R-:W-:Y:S07]  /*4ff0*/  UIMAD.WIDE.U32 UR6, UR14, UR8, URZ ;  /* 0x000000080e0672a5 */ /* 0x004fee000f8e00ff */
[----:B------:R-:W-:Y:S01]  /*5000*/  @!UP3 UMOV UR4, UR7 ;  /* 0x000000070004bc82 */ /* 0x000fe20008000000 */
[----:B----4-:R-:W-:Y:S02]  /*5010*/  @!UP3 UISETP.NE.AND UP0, UPT, UR5, 0x1, UPT ;  /* 0x000000010500b88c */ /* 0x010fe4000bf05270 */
[----:B------:R-:W-:Y:S02]  /*5020*/  @!UP3 USHF.R.U32.HI UR4, URZ, UR9, UR4 ;  /* 0x00000009ff04b299 */ /* 0x000fe40008011604 */
[----:B------:R-:W-:Y:S02]  /*5030*/  UIMAD.WIDE.U32 UR6, UR13, UR11, URZ ;  /* 0x0000000b0d0672a5 */ /* 0x000fe4000f8e00ff */
[----:B------:R-:W-:Y:S02]  /*5040*/  @!UP3 USEL UR8, UR14, UR4, !UP0 ;  /* 0x000000040e08b287 */ /* 0x000fe4000c000000 */
[----:B------:R-:W-:Y:S03]  /*5050*/  @!UP3 UISETP.NE.AND UP0, UPT, UR10, 0x1, UPT ;  /* 0x000000010a00b88c */ /* 0x000fe6000bf05270 */
[----:B------:R-:W-:Y:S02]  /*5060*/  @!UP3 UMOV UR6, UR7 ;  /* 0x000000070006bc82 */ /* 0x000fe40008000000 */
[----:B------:R-:W2:Y:S02]  /*5070*/  @!UP3 LDCU UR4, c[0x0][0xb20] ;  /* 0x00016400ff04b7ac */ /* 0x000ea40008000800 */
[----:B--2---:R-:W-:Y:S04]  /*5080*/  @!UP3 USHF.R.U32.HI UR6, URZ, UR4, UR6 ;  /* 0x00000004ff06b299 */ /* 0x004fe80008011606 */
[----:B------:R-:W-:Y:S04]  /*5090*/  @!UP3 USEL UR6, UR13, UR6, !UP0 ;  /* 0x000000060d06b287 */ /* 0x000fe8000c000000 */
[----:B------:R-:W-:Y:S02]  /*50a0*/  @!UP3 UIADD3 UR4, UPT, UPT, -UR8, UR6, URZ ;  /* 0x000000060804b290 */ /* 0x000fe4000fffe1ff */
[----:B------:R-:W-:Y:S02]  /*50b0*/  @!UP3 UIADD3 UR6, UPT, UPT, UR8, -UR6, URZ ;  /* 0x800000060806b290 */ /* 0x000fe4000fffe0ff */
[----:B------:R-:W-:Y:S02]  /*50c0*/  @!UP3 UIMAD UR14, UR4, UR5, UR14 ;  /* 0x00000005040eb2a4 */ /* 0x000fe4000f8e020e */
[----:B------:R-:W-:Y:S01]  /*50d0*/  @!UP3 UIMAD UR13, UR6, UR10, UR13 ;  /* 0x0000000a060db2a4 */ /* 0x000fe2000f8e020d */
[----:B------:R-:W-:Y:S11]  /*50e0*/  BRA.U UP4, `(.L_x_94) ;  /* 0x0000000104107547 */ /* 0x000ff6000b800000 */
[----:B-1----:R-:W-:Y:S04]  /*50f0*/  MOV R0, UR41 ;  /* 0x0000002900007c02 */ /* 0x002fe80008000f00 */
[----:B------:R-:W-:Y:S04]  /*5100*/  SHF.L.U32 R5, R0, 0x1f, RZ ;  /* 0x0000001f00057819 */ /* 0x000fe800000006ff */
[----:B------:R-:W1:Y:S02]  /*5110*/  SYNCS.PHASECHK.TRANS64.TRYWAIT P1, [UR21+0x188], R5 ;  /* 0x00018805ff0075a7 */ /* 0x000e640008021115 */
[----:B-1----:R-:W-:Y:S05]  /*5120*/  @!P1 BRA `(.L_x_95) ;  /* 0x0000005c003c9947 */ /* 0x002fea0003800000 */
.L_x_94:
[----:B------:R-:W-:Y:S05]  /*5130*/  BRA.U !UP6, `(.L_x_96) ;  /* 0x000000010e387547 */ /* 0x000fea000b800000 */
[----:B------:R-:W-:Y:S01]  /*5140*/  UPLOP3.LUT UP1, UPT, UPT, UPT, UP5, 0x80, 0x8 ;  /* 0x000000000008789c */ /* 0x000fe20003f2f050 */
[----:B-1----:R-:W-:Y:S01]  /*5150*/  HFMA2 R0, -RZ, RZ, 0, 5.9604644775390625e-08 ;  /* 0x00000001ff007431 */ /* 0x002fe200000001ff */
[----:B------:R-:W1:Y:S01]  /*5160*/  LDCU.64 UR8, c[0x0][0x358] ;  /* 0x00006b00ff0877ac */ /* 0x000e620008000a00 */
[----:B------:R-:W-:Y:S03]  /*5170*/  IMAD.MOV.U32 R85, RZ, RZ, 0x1 ;  /* 0x00000001ff557424 */ /* 0x000fe600078e00ff */
[----:B------:R-:W-:Y:S05]  /*5180*/  PLOP3.LUT P1, PT, PT, PT, UP1, 0x80, 0x8 ;  /* 0x000000000008781c */ /* 0x000fea0003f2f018 */
[----:B------:R-:W2:Y:S01]  /*5190*/  @UP1 LDCU.64 UR4, c[0x0][0x888] ;  /* 0x00011100ff0417ac */ /* 0x000ea20008000a00 */
[----:B------:R-:W-:Y:S07]  /*51a0*/  @UP1 UIMAD UR6, UR36, UR38, URZ ;  /* 0x00000026240612a4 */ /* 0x000fee000f8e02ff */
[----:B------:R-:W-:Y:S01]  /*51b0*/  @!P1 PRMT R85, R0, 0x7610, R85 ;  /* 0x0000761000559816 */ /* 0x000fe20000000055 */
[----:B--2---:R-:W-:Y:S06]  /*51c0*/  @UP1 UIMAD.WIDE UR4, UR6, 0x4, UR4 ;  /* 0x00000004060418a5 */ /* 0x004fec000f8e0204 */
[----:B------:R-:W-:Y:S01]  /*51d0*/  IMAD.U32 R6, RZ, RZ, UR4 ;  /* 0x00000004ff067e24 */ /* 0x000fe2000f8e00ff */
[----:B------:R-:W-:Y:S04]  /*51e0*/  MOV R7, UR5 ;  /* 0x0000000500077c02 */ /* 0x000fe80008000f00 */
[----:B------:R-:W2:Y:S01]  /*51f0*/  @!UP1 LDCU UR4, c[0x0][0x880] ;  /* 0x00011000ff0497ac */ /* 0x000ea20008000800 */
[----:B-1---5:R4:W5:Y:S02]  /*5200*/  @P1 LDG.E R41, desc[UR8][R6.64] ;  /* 0x0000000806291981 */ /* 0x022964000c1e1900 */
[----:B--2-4-:R-:W-:Y:S07]  /*5210*/  @!P1 IMAD.U32 R41, RZ, RZ, UR4 ;  /* 0x00000004ff299e24 */ /* 0x014fee000f8e00ff */
.L_x_96:
[----:B-----5:R-:W-:Y:S01]  /*5220*/  @!P0 FSETP.EQ.AND P2, PT, R41, RZ, PT ;  /* 0x000000ff2900820b */ /* 0x020fe20003f42000 */
[----:B------:R-:W-:Y:S01]  /*5230*/  @!UPT UIADD3 URZ, UPT, UPT, URZ, URZ, URZ ;  /* 0x000000fffffff290 */ /* 0x000fe2000fffe0ff */
[----:B------:R-:W-:Y:S11]  /*5240*/  @!P0 BRA `(.L_x_97) ;  /* 0x0000000000148947 */ /* 0x000ff60003800000 */
[----:B------:R-:W-:Y:S02]  /*5250*/  LOP3.LUT P0, RZ, R85, 0xff, RZ, 0xc0, !PT ;  /* 0x000000ff55ff7812 */ /* 0x000fe4000780c0ff */
[----:B------:R-:W-:Y:S04]  /*5260*/  PLOP3.LUT P2, PT, PT, PT, UP1, 0x80, 0x8 ;  /* 0x000000000008781c */ /* 0x000fe80003f4f018 */
[----:B------:R-:W-:Y:S07]  /*5270*/  PLOP3.LUT P2, PT, P2, PT, PT, 0x8, 0x80 ;  /* 0x000000000080781c */ /* 0x000fee000174e170 */
[----:B------:R-:W-:Y:S11]  /*5280*/  @P0 FSETP.EQ.AND P2, PT, R41, RZ, PT ;  /* 0x000000ff2900020b */ /* 0x000ff60003f42000 */
[----:B------:R-:W-:Y:S02]  /*5290*/  @!UPT UIADD3 URZ, UPT, UPT, URZ, URZ, URZ ;  /* 0x000000fffffff290 */ /* 0x000fe4000fffe0ff */
.L_x_97:
[----:B------:R-:W2:Y:S01]  /*52a0*/  SYNCS.PHASECHK.TRANS64.TRYWAIT P0, [UR21+0x160], R4 ;  /* 0x00016004ff0075a7 */ /* 0x000ea20008001115 */
[----:B------:R-:W-:Y:S04]  /*52b0*/  ELECT P1, URZ, PT ;  /* 0x0000000000ff782f */ /* 0x000fe80003820000 */
[----:B------:R-:W-:Y:S01]  /*52c0*/  PLOP3.LUT P1, PT, P2, P1, PT, 0xf2, 0x2f ;  /* 0x00000000002f781c */ /* 0x000fe20001723e72 */
[----:B------:R-:W-:Y:S01]  /*52d0*/  @!UPT UIADD3 URZ, UPT, UPT, URZ, URZ, URZ ;  /* 0x000000fffffff290 */ /* 0x000fe2000fffe0ff */
[----:B--2---:R-:W-:Y:S11]  /*52e0*/  @!P0 BRA `(.L_x_98) ;  /* 0x0000005800e48947 */ /* 0x004ff60003800000 */
.L_x_211:
[----:B------:R-:W-:Y:S01]  /*52f0*/  @!P1 IADD3 R2, P0, PT, R12, 0x580, RZ ;  /* 0x000005800c029810 */ /* 0x000fe20007f1e0ff */
[----:B------:R-:W-:Y:S01]  /*5300*/  VOTEU.ALL UP0, P1 ;  /* 0x0000000000ff7886 */ /* 0x000fe20000800000 */
[----:B------:R-:W-:Y:S01]  /*5310*/  UMOV UR6, 0x0 ;  /* 0x0000000000067882 */ /* 0x000fe20000000000 */
[----:B------:R-:W-:Y:S01]  /*5320*/  UMOV UR7, 0x10000000 ;  /* 0x1000000000077882 */ /* 0x000fe20000000000 */
[----:B------:R-:W-:Y:S01]  /*5330*/  @!P1 R2UR UR5, R2 ;  /* 0x00000000020592ca */ /* 0x000fe200000e0000 */
[----:B-1----:R-:W-:Y:S01]  /*5340*/  @!P1 IMAD.X R0, RZ, RZ, R13, P0 ;  /* 0x000000ffff009224 */ /* 0x002fe200000e060d */
[----:B------:R-:W-:Y:S01]  /*5350*/  @!UP0 UIADD3 UR32, UPT, UPT, UR21, 0x400, URZ ;  /* 0x0000040015208890 */ /* 0x000fe2000fffe0ff */
[----:B------:R-:W-:Y:S03]  /*5360*/  VOTEU.ALL UP0, P1 ;  /* 0x0000000000ff7886 */ /* 0x000fe60000800000 */
[----:B------:R-:W-:Y:S01]  /*5370*/  @!P1 R2UR UR4, R0 ;  /* 0x00000000000492ca */ /* 0x000fe200000e0000 */
[----:B------:R-:W-:Y:S06]  /*5380*/  @!P1 IMAD.MOV.U32 R0, RZ, RZ, 0x1000 ;  /* 0x00001000ff009424 */ /* 0x000fec00078e00ff */
[----:B------:R-:W-:Y:S06]  /*5390*/  IMAD.U32 R6, RZ, RZ, UR5 ;  /* 0x00000005ff067e24 */ /* 0x000fec000f8e00ff */
[----:B------:R-:W-:Y:S01]  /*53a0*/  IMAD.U32 R7, RZ, RZ, UR4 ;  /* 0x00000004ff077e24 */ /* 0x000fe2000f8e00ff */
[----:B------:R-:W-:Y:S04]  /*53b0*/  @!P1 R2UR UR4, R6 ;  /* 0x00000000060492ca */ /* 0x000fe800000e0000 */
[----:B------:R-:W-:Y:S11]  /*53c0*/  @!P1 R2UR UR5, R7 ;  /* 0x00000000070592ca */ /* 0x000ff600000e0000 */
[----:B------:R-:W-:Y:S02]  /*53d0*/  @!UPT UIADD3 URZ, UPT, UPT, URZ, URZ, URZ ;  /* 0x000000fffffff290 */ /* 0x000fe4000fffe0ff */
[----:B------:R1:W-:Y:S01]  /*53e0*/  @!UP0 UTMALDG.3D [UR32], [UR4], desc[UR6] ;  /* 0x00000620040085b4 */ /* 0x0003e20008011000 */
[----:B------:R1:W-:Y:S01]  /*53f0*/  @!P1 SYNCS.ARRIVE.TRANS64.RED.A0TR RZ, [UR21+0x140], R0 ;  /* 0x00014000ffff99a7 */ /* 0x0003e20008300415 */
[----:B------:R-:W-:Y:S01]  /*5400*/  SYNCS.ARRIVE.TRANS64.RED.A1T0 RZ, [UR50], RZ ;  /* 0x000000ffffff79a7 */ /* 0x000fe20008100432 */
[----:B------:R-:W2:Y:S02]  /*5410*/  SYNCS.PHASECHK.TRANS64.TRYWAIT P0, [UR21+0x168], R4 ;  /* 0x00016804ff0075a7 */ /* 0x000ea40008001115 */
[----:B-12---:R-:W-:Y:S05]  /*5420*/  @!P0 BRA `(.L_x_99) ;  /* 0x0000005800ac8947 */ /* 0x006fea0003800000 */
.L_x_213:
[----:B------:R-:W-:Y:S01]  /*5430*/  @!P1 IADD3 R2, P0, PT, R12, 0x580, RZ ;  /* 0x000005800c029810 */ /* 0x000fe20007f1e0ff */
[----:B------:R-:W-:Y:S01]  /*5440*/  VOTEU.ALL UP0, P1 ;  /* 0x0000000000ff7886 */ /* 0x000fe20000800000 */
[----:B------:R-:W-:Y:S01]  /*5450*/  UMOV UR6, 0x0 ;  /* 0x0000000000067882 */ /* 0x000fe20000000000 */
[----:B------:R-:W-:Y:S01]  /*5460*/  UMOV UR7, 0x10000000 ;  /* 0x1000000000077882 */ /* 0x000fe20000000000 */
[----:B------:R-:W-:Y:S01]  /*5470*/  @!P1 R2UR UR5, R2 ;  /* 0x00000000020592ca */ /* 0x000fe200000e0000 */
[----:B------:R-:W-:Y:S01]  /*5480*/  @!P1 IMAD.X R0, RZ, RZ, R13, P0 ;  /* 0x000000ffff009224 */ /* 0x000fe200000e060d */
[----:B------:R-:W-:Y:S02]  /*5490*/  @!UP0 UIADD3 UR26, UPT, UPT, UR34, 0x40, URZ ;  /* 0x00000040221a8890 */ /* 0x000fe4000fffe0ff */
[----:B------:R-:W-:Y:S02]  /*54a0*/  @!UP0 UIADD3 UR24, UPT, UPT, UR21, 0x1400, URZ ;  /* 0x0000140015188890 */ /* 0x000fe4000fffe0ff */
[----:B------:R-:W-:Y:S01]  /*54b0*/  @!P1 R2UR UR4, R0 ;  /* 0x00000000000492ca */ /* 0x000fe200000e0000 */
[----:B------:R-:W-:Y:S01]  /*54c0*/  VOTEU.ALL UP0, P1 ;  /* 0x0000000000ff7886 */ /* 0x000fe20000800000 */
[----:B------:R-:W-:Y:S01]  /*54d0*/  @!P1 IMAD.MOV.U32 R0, RZ, RZ, 0x1000 ;  /* 0x00001000ff009424 */ /* 0x000fe200078e00ff */
[----:B------:R-:W-:Y:S01]  /*54e0*/  UMOV UR27, UR35 ;  /* 0x00000023001b7c82 */ /* 0x000fe20008000000 */
[----:B------:R-:W-:Y:S03]  /*54f0*/  UMOV UR28, UR36 ;  /* 0x00000024001c7c82 */ /* 0x000fe60008000000 */
        /* <DEDUP_REMOVED lines=8> */
[----:B------:R-:W4:Y:S02]  /*5580*/  SYNCS.PHASECHK.TRANS64.TRYWAIT P0, [UR21+0x170], R4 ;  /* 0x00017004ff0075a7 */ /* 0x000f240008001115 */
[----:B--2-4-:R-:W-:Y:S05]  /*5590*/  @!P0 BRA `(.L_x_100) ;  /* 0x0000005800688947 */ /* 0x014fea0003800000 */
.L_x_215:
[----:B------:R-:W-:Y:S01]  /*55a0*/  @!P1 IADD3 R2, P0, PT, R12, 0x580, RZ ;  /* 0x000005800c029810 */ /* 0x000fe20007f1e0ff */
[----:B------:R-:W-:Y:S01]  /*55b0*/  VOTEU.ALL UP0, P1 ;  /* 0x0000000000ff7886 */ /* 0x000fe20000800000 */
[----:B------:R-:W-:Y:S01]  /*55c0*/  UMOV UR6, 0x0 ;  /* 0x0000000000067882 */ /* 0x000fe20000000000 */
[----:B------:R-:W-:Y:S01]  /*55d0*/  UMOV UR7, 0x10000000 ;  /* 0x1000000000077882 */ /* 0x000fe20000000000 */
[----:B------:R-:W-:Y:S01]  /*55e0*/  @!P1 R2UR UR5, R2 ;  /* 0x00000000020592ca */ /* 0x000fe200000e0000 */
[----:B------:R-:W-:Y:S01]  /*55f0*/  @!P1 IMAD.X R0, RZ, RZ, R13, P0 ;  /* 0x000000ffff009224 */ /* 0x000fe200000e060d */
[----:B------:R-:W-:Y:S01]  /*5600*/  @!UP0 UIADD3 UR18, UPT, UPT, UR34, 0x80, URZ ;  /* 0x0000008022128890 */ /* 0x000fe2000fffe0ff */
[----:B------:R-:W-:Y:S01]  /*5610*/  VIADD R10, R10, 0x1 ;  /* 0x000000010a0a7836 */ /* 0x000fe20000000000 */
        /* <DEDUP_REMOVED lines=16> */
.L_x_217:
[----:B------:R-:W-:Y:S01]  /*5720*/  @!P1 IADD3 R2, P0, PT, R12, 0x580, RZ ;  /* 0x000005800c029810 */ /* 0x000fe20007f1e0ff */
[----:B------:R-:W-:Y:S01]  /*5730*/  VOTEU.ALL UP0, P1 ;  /* 0x0000000000ff7886 */ /* 0x000fe20000800000 */
[----:B------:R-:W-:Y:S01]  /*5740*/  UMOV UR6, 0x0 ;  /* 0x0000000000067882 */ /* 0x000fe20000000000 */
[----:B------:R-:W-:Y:S01]  /*5750*/  UMOV UR7, 0x10000000 ;  /* 0x1000000000077882 */ /* 0x000fe20000000000 */
[----:B------:R-:W-:Y:S01]  /*5760*/  @!P1 R2UR UR5, R2 ;  /* 0x00000000020592ca */ /* 0x000fe200000e0000 */
[----:B------:R-:W-:Y:S01]  /*5770*/  @!P1 IMAD.X R0, RZ, RZ, R13, P0 ;  /* 0x000000ffff009224 */ /* 0x000fe200000e060d */
[----:B------:R-:W-:Y:S01]  /*5780*/  @!UP0 UIADD3 UR10, UPT, UPT, UR34, 0xc0, URZ ;  /* 0x000000c0220a8890 */ /* 0x000fe2000fffe0ff */
[----:B------:R-:W-:Y:S01]  /*5790*/  R2UR UR16, R87 ;  /* 0x00000000571072ca */ /* 0x000fe200000e0000 */
[----:B------:R-:W-:Y:S01]  /*57a0*/  @!UP0 UIADD3 UR8, UPT, UPT, UR21, 0x3400, URZ ;  /* 0x0000340015088890 */ /* 0x000fe2000fffe0ff */
[----:B------:R-:W-:Y:S01]  /*57b0*/  ISETP.NE.AND P0, PT, R10, 0x2, PT ;  /* 0x000000020a00780c */ /* 0x000fe20003f05270 */
[----:B------:R-:W-:Y:S01]  /*57c0*/  @!UP0 UIADD3 UR9, UPT, UPT, UR21, 0x158, URZ ;  /* 0x0000015815098890 */ /* 0x000fe2000fffe0ff */
[----:B------:R-:W-:Y:S01]  /*57d0*/  @!P1 R2UR UR4, R0 ;  /* 0x00000000000492ca */ /* 0x000fe200000e0000 */
[----:B------:R-:W-:Y:S01]  /*57e0*/  VOTEU.ALL UP0, P1 ;  /* 0x0000000000ff7886 */ /* 0x000fe20000800000 */
[----:B------:R-:W-:Y:S01]  /*57f0*/  UMOV UR11, UR35 ;  /* 0x00000023000b7c82 */ /* 0x000fe20008000000 */
[----:B------:R-:W-:Y:S01]  /*5800*/  UMOV UR12, UR36 ;  /* 0x00000024000c7c82 */ /* 0x000fe20008000000 */
[----:B------:R-:W-:Y:S01]  /*5810*/  SEL R0, RZ, 0x1, P0 ;  /* 0x00000001ff007807 */ /* 0x000fe20000000000 */
[----:B------:R-:W-:Y:S01]  /*5820*/  UIADD3 UR31, UPT, UPT, UR13, UR59, URZ ;  /* 0x0000003b0d1f7290 */ /* 0x000fe2000fffe0ff */
[----:B-1----:R-:W-:Y:S01]  /*5830*/  IMAD.U32 R4, RZ, RZ, UR5 ;  /* 0x00000005ff047e24 */ /* 0x002fe2000f8e00ff */
[----:B------:R-:W-:Y:S01]  /*5840*/  LOP3.LUT R11, R11, 0x1, RZ, 0x3c, !PT ;  /* 0x000000010b0b7812 */ /* 0x000fe200078e3cff */
[----:B------:R-:W-:Y:S01]  /*5850*/  UMOV UR36, UR29 ;  /* 0x0000001d00247c82 */ /* 0x000fe20008000000 */
[----:B------:R-:W-:Y:S01]  /*5860*/  LOP3.LUT R9, R9, R0, RZ, 0x3c, !PT ;  /* 0x0000000009097212 */ /* 0x000fe200078e3cff */
[----:B------:R-:W-:Y:S01]  /*5870*/  UIADD3 UR30, UPT, UPT, UR14, UR16, URZ ;  /* 0x000000100e1e7290 */ /* 0x000fe2000fffe0ff */
[----:B------:R-:W-:Y:S01]  /*5880*/  SEL R10, R10, RZ, P0 ;  /* 0x000000ff0a0a7207 */ /* 0x000fe20000000000 */
[----:B------:R-:W-:Y:S01]  /*5890*/  UPLOP3.LUT UP4, UPT, UPT, UPT, UPT, 0x80, 0x8 ;  /* 0x000000000008789c */ /* 0x000fe20003f8f070 */
[----:B------:R-:W-:Y:S01]  /*58a0*/  IMAD.U32 R5, RZ, RZ, UR4 ;  /* 0x00000004ff057e24 */ /* 0x000fe2000f8e00ff */
[----:B------:R-:W-:Y:S04]  /*58b0*/  @!P1 R2UR UR4, R4 ;  /* 0x00000000040492ca */ /* 0x000fe800000e0000 */
[----:B------:R-:W-:Y:S11]  /*58c0*/  @!P1 R2UR UR5, R5 ;  /* 0x00000000050592ca */ /* 0x000ff600000e0000 */
[----:B------:R-:W-:Y:S02]  /*58d0*/  @!UPT UIADD3 URZ, UPT, UPT, URZ, URZ, URZ ;  /* 0x000000fffffff290 */ /* 0x000fe4000fffe0ff */
[----:B------:R1:W-:Y:S01]  /*58e0*/  @!UP0 UTMALDG.3D [UR8], [UR4], desc[UR6] ;  /* 0x00000608040085b4 */ /* 0x0003e20008011000 */
[----:B------:R1:W-:Y:S01]  /*58f0*/  @!P1 SYNCS.ARRIVE.TRANS64.RED.A0TR RZ, [UR21+0x158], R3 ;  /* 0x00015803ffff99a7 */ /* 0x0003e20008300415 */
[----:B------:R-:W-:Y:S01]  /*5900*/  SYNCS.ARRIVE.TRANS64.RED.A1T0 RZ, [UR43], RZ ;  /* 0x000000ffffff79a7 */ /* 0x000fe2000810042b */
[----:B------:R-:W-:Y:S05]  /*5910*/  BRA.U UP2, `(.L_x_102) ;  /* 0xfffffff1025c7547 */ /* 0x000fea000b83ffff */
[----:B-1----:R-:W-:-:S04]  /*5920*/  SHF.L.U32 R3, R11, 0x1f, RZ ;  /* 0x0000001f0b037819 */ /* 0x002fc800000006ff */
[----:B------:R-:W1:Y:S02]  /*5930*/  SYNCS.PHASECHK.TRANS64.TRYWAIT P0, [UR21+0x160], R3 ;  /* 0x00016003ff0075a7 */ /* 0x000e640008001115 */
[----:B-1----:R-:W-:Y:S05]  /*5940*/  @!P0 BRA `(.L_x_103) ;  /* 0x0000005400ac8947 */ /* 0x002fea0003800000 */
.L_x_219:
[----:B------:R-:W2:Y:S02]  /*5950*/  SYNCS.PHASECHK.TRANS64.TRYWAIT P0, [UR21+0x168], R3 ;  /* 0x00016803ff0075a7 */ /* 0x000ea40008001115 */
[----:B--2---:R-:W-:Y:S05]  /*5960*/  @!P0 BRA `(.L_x_104) ;  /* 0x0000005400bc8947 */ /* 0x004fea0003800000 */
.L_x_221:
[----:B------:R-:W2:Y:S02]  /*5970*/  SYNCS.PHASECHK.TRANS64.TRYWAIT P0, [UR21+0x170], R3 ;  /* 0x00017003ff0075a7 */ /* 0x000ea40008001115 */
[----:B--2---:R-:W-:Y:S05]  /*5980*/  @!P0 BRA `(.L_x_105) ;  /* 0x0000005400cc8947 */ /* 0x004fea0003800000 */
.L_x_223:
[----:B-1----:R-:W-:-:S07]  /*5990*/  MOV R0, UR21 ;  /* 0x0000001500007c02 */ /* 0x002fce0008000f00 */
.L_x_106:
[----:B-1----:R-:W-:-:S04]  /*59a0*/  SHF.L.U32 R3, R11, 0x1f, RZ ;  /* 0x0000001f0b037819 */ /* 0x002fc800000006ff */
[----:B------:R1:W2:Y:S03]  /*59b0*/  SYNCS.PHASECHK.TRANS64.TRYWAIT P0, [R0+URZ+0x178], R3 ;  /* 0x00017803000075a7 */ /* 0x0002a600080011ff */
[----:B--2---:R-:W-:Y:S05]  /*59c0*/  @!P0 NANOSLEEP.SYNCS 0x989680 ;  /* 0x009896800000895d */ /* 0x004fea0003900000 */
[----:B------:R-:W2:Y:S02]  /*59d0*/  @!P0 SYNCS.PHASECHK.TRANS64 P0, [R0+URZ+0x178], R3 ;  /* 0x00017803000085a7 */ /* 0x000ea400080010ff */
[----:B--23--:R-:W-:Y:S05]  /*59e0*/  @P0 EXIT ;  /* 0x000000000000094d */ /* 0x00cfea0003800000 */
[----:B------:R-:W-:Y:S05]  /*59f0*/  BRA `(.L_x_106) ;  /* 0xfffffffc00e87947 */ /* 0x000fea000383ffff */
.L_x_91:
[----:B------:R-:W-:-:S06]  /*5a00*/  UISETP.GE.AND UP0, UPT, UR18, 0x4, UPT ;  /* 0x000000041200788c */ /* 0x000fcc000bf06270 */
[----:B------:R-:W-:-:S13]  /*5a10*/  PLOP3.LUT P0, PT, PT, PT, UP0, 0x80, 0x8 ;  /* 0x000000000008781c */ /* 0x000fda0003f0f008 */
[----:B-1----:R-:W-:Y:S05]  /*5a20*/  @!P0 EXIT ;  /* 0x000000000000894d */ /* 0x002fea0003800000 */
[----:B------:R-:W1:Y:S08]  /*5a30*/  S2UR UR4, SR_CgaCtaId ;  /* 0x00000000000479c3 */ /* 0x000e700000008800 */
[----:B------:R-:W-:Y:S01]  /*5a40*/  BAR.SYNC.DEFER_BLOCKING 0x6, 0xa0 ;  /* 0x0182800000007b1d */ /* 0x000fe20000010000 */
[C---:B------:R-:W-:Y:S01]  /*5a50*/  IMAD.SHL.U32 R7, R95.reuse, 0x40, RZ ;  /* 0x000000405f077824 */ /* 0x040fe200078e00ff */
[C---:B------:R-:W-:Y:S01]  /*5a60*/  LOP3.LUT R97, R95.reuse, 0x60, RZ, 0xc0, !PT ;  /* 0x000000605f617812 */ /* 0x040fe200078ec0ff */
[----:B------:R-:W-:-:S02]  /*5a70*/  IMAD.SHL.U32 R4, R95, 0x20, RZ ;  /* 0x000000205f047824 */ /* 0x000fc400078e00ff */
[----:B------:R-:W-:Y:S02]  /*5a80*/  HFMA2 R36, -RZ, RZ, 0, 0 ;  /* 0x00000000ff247431 */ /* 0x000fe400000001ff */
[----:B------:R-:W-:Y:S01]  /*5a90*/  IMAD.SHL.U32 R6, R95, 0x2, RZ ;  /* 0x000000025f067824 */ /* 0x000fe200078e00ff */
[----:B------:R-:W-:Y:S01]  /*5aa0*/  UMOV UR44, 0x400 ;  /* 0x00000400002c7882 */ /* 0x000fe20000000000 */
[----:B------:R-:W2:Y:S01]  /*5ab0*/  LDC.64 R82, c[0x0][0x8b0] ;  /* 0x00022c00ff527b82 */ /* 0x000ea20000000a00 */
[----:B------:R-:W-:Y:S01]  /*5ac0*/  LOP3.LUT R5, R7, 0x180, RZ, 0xc0, !PT ;  /* 0x0000018007057812 */ /* 0x000fe200078ec0ff */
[----:B------:R-:W-:Y:S01]  /*5ad0*/  IMAD.U32 R37, R95, 0x10000, RZ ;  /* 0x000100005f257824 */ /* 0x000fe200078e00ff */
[----:B------:R-:W-:Y:S01]  /*5ae0*/  LOP3.LUT R4, R4, 0xc00, RZ, 0xc0, !PT ;  /* 0x00000c0004047812 */ /* 0x000fe200078ec0ff */
[----:B------:R-:W-:Y:S01]  /*5af0*/  IMAD.MOV.U32 R94, RZ, RZ, RZ ;  /* 0x000000ffff5e7224 */ /* 0x000fe200078e00ff */
[----:B------:R-:W-:Y:S01]  /*5b00*/  LOP3.LUT R6, R5, 0x20, R6, 0xf8, !PT ;  /* 0x0000002005067812 */ /* 0x000fe200078ef806 */
[----:B------:R-:W-:Y:S01]  /*5b10*/  IMAD.SHL.U32 R5, R95, 0x8, RZ ;  /* 0x000000085f057824 */ /* 0x000fe200078e00ff */
[----:B------:R-:W-:Y:S01]  /*5b20*/  LOP3.LUT R4, R4, 0x40, R7, 0xf8, !PT ;  /* 0x0000004004047812 */ /* 0x000fe200078ef807 */
[----:B------:R-:W3:Y:S01]  /*5b30*/  LDC.64 R80, c[0x0][0x8a8] ;  /* 0x00022a00ff507b82 */ /* 0x000ee20000000a00 */
[----:B------:R-:W-:Y:S01]  /*5b40*/  LOP3.LUT R37, R37, 0x600000, RZ, 0xc0, !PT ;  /* 0x0060000025257812 */ /* 0x000fe200078ec0ff */
[----:B------:R-:W-:Y:S01]  /*5b50*/  IMAD.MOV.U32 R89, RZ, RZ, RZ ;  /* 0x000000ffff597224 */ /* 0x000fe200078e00ff */
[----:B------:R-:W-:-:S02]  /*5b60*/  LOP3.LUT R95, R95, 0x2, RZ, 0xc0, !PT ;  /* 0x000000025f5f7812 */ /* 0x000fc400078ec0ff */
[----:B------:R-:W-:Y:S02]  /*5b70*/  CS2R R92, SRZ ;  /* 0x00000000005c7805 */ /* 0x000fe4000001ff00 */
[----:B------:R-:W-:Y:S01]  /*5b80*/  LOP3.LUT R5, R6, 0x30, R5, 0x78, !PT ;  /* 0x0000003006057812 */ /* 0x000fe200078e7805 */
[----:B------:R-:W4:Y:S01]  /*5b90*/  LDCU UR57, c[0x0][0x370] ;  /* 0x00006e00ff3977ac */ /* 0x000f220008000800 */
[----:B------:R-:W-:Y:S01]  /*5ba0*/  LOP3.LUT R4, R4, 0x200, R7, 0xf8, !PT ;  /* 0x0000020004047812 */ /* 0x000fe200078ef807 */
[----:B------:R-:W-:Y:S01]  /*5bb0*/  IMAD.MOV R90, RZ, RZ, -R95 ;  /* 0x000000ffff5a7224 */ /* 0x000fe200078e0a5f */
[----:B------:R-:W-:Y:S01]  /*5bc0*/  MOV R91, RZ ;  /* 0x000000ff005b7202 */ /* 0x000fe20000000f00 */
[----:B-1----:R-:W-:Y:S01]  /*5bd0*/  ULEA UR44, UR4, UR44, 0x18 ;  /* 0x0000002c042c7291 */ /* 0x002fe2000f8ec0ff */
[----:B------:R-:W-:Y:S01]  /*5be0*/  LOP3.LUT R84, R4, R5, RZ, 0xfc, !PT ;  /* 0x0000000504547212 */ /* 0x000fe200078efcff */
[----:B------:R-:W1:Y:S02]  /*5bf0*/  LDCU.64 UR62, c[0x0][0x348] ;  /* 0x00006900ff3e77ac */ /* 0x000e640008000a00 */
[----:B------:R-:W-:-:S02]  /*5c00*/  UIADD3 UR4, UPT, UPT, UR44, 0x4400, URZ ;  /* 0x000044002c047890 */ /* 0x000fc4000fffe0ff */
[----:B------:R-:W-:-:S03]  /*5c10*/  UIADD3 UR5, UPT, UPT, UR44, 0x400, URZ ;  /* 0x000004002c057890 */ /* 0x000fc6000fffe0ff */
[----:B------:R-:W4:Y:S01]  /*5c20*/  LDS R0, [UR44+0x240] ;  /* 0x0002402cff007984 */ /* 0x000f220008000800 */
[----:B------:R-:W1:Y:S01]  /*5c30*/  LDCU UR43, c[0x0][0xb0c] ;  /* 0x00016180ff2b77ac */ /* 0x000e620008000800 */
[----:B------:R-:W-:Y:S02]  /*5c40*/  IMAD.U32 R96, RZ, RZ, UR4 ;  /* 0x00000004ff607e24 */ /* 0x000fe4000f8e00ff */
[----:B------:R-:W-:Y:S01]  /*5c50*/  IMAD.U32 R98, RZ, RZ, UR5 ;  /* 0x00000005ff627e24 */ /* 0x000fe2000f8e00ff */
[----:B------:R-:W1:Y:S01]  /*5c60*/  LDCU UR39, c[0x0][0xb30] ;  /* 0x00016600ff2777ac */ /* 0x000e620008000800 */
[----:B------:R-:W1:Y:S01]  /*5c70*/  LDCU.64 UR46, c[0x0][0x888] ;  /* 0x00011100ff2e77ac */ /* 0x000e620008000a00 */
[----:B------:R-:W1:Y:S01]  /*5c80*/  LDCU.64 UR40, c[0x0][0xb28] ;  /* 0x00016500ff2877ac */ /* 0x000e620008000a00 */
[----:B------:R-:W1:Y:S01]  /*5c90*/  LDCU.64 UR60, c[0x0][0x890] ;  /* 0x00011200ff3c77ac */ /* 0x000e620008000a00 */
[----:B------:R-:W1:Y:S01]  /*5ca0*/  LDCU.128 UR52, c[0x0][0xb10] ;  /* 0x00016200ff3477ac */ /* 0x000e620008000c00 */
[----:B------:R-:W1:Y:S02]  /*5cb0*/  LDCU UR56, c[0x0][0x374] ;  /* 0x00006e80ff3877ac */ /* 0x000e640008000800 */
[----:B-1234-:R-:W-:-:S07]  /*5cc0*/  IMAD.IADD R37, R0, 0x1, R37 ;  /* 0x0000000100257824 */ /* 0x01efce00078e0225 */
.L_x_148:
[C---:B------:R-:W-:Y:S02]  /*5cd0*/  LEA R3, R89.reuse, UR44, 0x3 ;  /* 0x0000002c59037c11 */ /* 0x040fe4000f8e18ff */
[----:B------:R-:W-:Y:S02]  /*5ce0*/  SHF.L.U32 R0, R92, 0x1f, RZ ;  /* 0x0000001f5c007819 */ /* 0x000fe400000006ff */
[----:B------:R-:W-:Y:S02]  /*5cf0*/  LEA R5, R89, UR44, 0x4 ;  /* 0x0000002c59057c11 */ /* 0x000fe4000f8e20ff */
[----:B-1----:R-:W1:Y:S02]  /*5d00*/  SYNCS.PHASECHK.TRANS64.TRYWAIT P0, [R3+URZ+0x190], R0 ;  /* 0x00019000030075a7 */ /* 0x002e6400080011ff */
[----:B-1----:R-:W-:Y:S05]  /*5d10*/  @!P0 BRA `(.L_x_107) ;  /* 0x0000005400008947 */ /* 0x002fea0003800000 */
.L_x_224:
[----:B------:R-:W2:Y:S01]  /*5d20*/  LDS.128 R4, [R5+0x220] ;  /* 0x0002200005047984 */ /* 0x000ea20000000c00 */
[----:B------:R-:W-:Y:S01]  /*5d30*/  UISETP.GE.AND UP0, UPT, UR42, 0x1, UPT ;  /* 0x000000012a00788c */ /* 0x000fe2000bf06270 */
[----:B------:R-:W-:Y:S01]  /*5d40*/  @!PT LDS RZ, [RZ] ;  /* 0x00000000fffff984 */ /* 0x000fe20000000800 */
[----:B------:R-:W-:Y:S01]  /*5d50*/  @!PT LDS RZ, [RZ] ;  /* 0x00000000fffff984 */ /* 0x000fe20000000800 */
[----:B------:R-:W-:Y:S01]  /*5d60*/  @!PT LDS RZ, [RZ] ;  /* 0x00000000fffff984 */ /* 0x000fe20000000800 */
[----:B------:R-:W-:Y:S01]  /*5d70*/  @!PT LDS RZ, [RZ] ;  /* 0x00000000fffff984 */ /* 0x000fe20000000800 */
[----:B------:R3:W-:Y:S06]  /*5d80*/  MEMBAR.ALL.CTA ;  /* 0x0000000000007992 */ /* 0x0007ec0000008000 */
[----:B---3--:R-:W3:Y:S01]  /*5d90*/  FENCE.VIEW.ASYNC.S ;  /* 0x00000000000073c6 */ /* 0x008ee20000000000 */
[----:B--2---:R-:W-:Y:S11]  /*5da0*/  LOP3.LUT P0, RZ, R6, 0x1, RZ, 0xc0, !PT ;  /* 0x0000000106ff7812 */ /* 0x004ff6000780c0ff */
[----:B------:R-:W-:Y:S02]  /*5db0*/  @!UPT UIADD3 URZ, UPT, UPT, URZ, URZ, URZ ;  /* 0x000000fffffff290 */ /* 0x000fe4000fffe0ff */
[----:B---3--:R-:W-:Y:S01]  /*5dc0*/  VOTEU.ANY UP1, P0 ;  /* 0x0000000000ff7886 */ /* 0x008fe20000020100 */
[----:B------:R-:W-:Y:S01]  /*5dd0*/  PLOP3.LUT P0, PT, PT, PT, UP1, 0x80, 0x8 ;  /* 0x000000000008781c */ /* 0x000fe20003f0f018 */
[----:B------:R-:W-:Y:S11]  /*5de0*/  UP2UR UR45, UPR, URZ, 0x2 ;  /* 0x00000002ff2d7883 */ /* 0x000ff60008000000 */
[----:B------:R-:W-:Y:S01]  /*5df0*/  @!UPT UIADD3 URZ, UPT, UPT, URZ, URZ, URZ ;  /* 0x000000fffffff290 */ /* 0x000fe2000fffe0ff */
[----:B-1----:R-:W-:Y:S02]  /*5e00*/  @P0 SHF.R.U32.HI R0, RZ, 0x10, R5 ;  /* 0x00000010ff000819 */ /* 0x002fe40000011605 */
        /* <DEDUP_REMOVED lines=12> */
[----:B------:R-:W2:Y:S01]  /*5ed0*/  LDCU UR12, c[0x0][0xb20] ;  /* 0x00016400ff0c77ac */ /* 0x000ea20008000800 */
[----:B------:R-:W-:Y:S02]  /*5ee0*/  UIMAD.WIDE.U32 UR4, UR56, UR55, URZ ;  /* 0x00000037380472a5 */ /* 0x000fe4000f8e00ff */
[----:B------:R-:W-:Y:S02]  /*5ef0*/  UIMAD.WIDE.U32 UR6, UR57, UR52, URZ ;  /* 0x00000034390672a5 */ /* 0x000fe4000f8e00ff */
[----:B------:R-:W-:Y:S02]  /*5f00*/  UISETP.NE.AND UP0, UPT, UR54, 0x1, UPT ;  /* 0x000000013600788c */ /* 0x000fe4000bf05270 */
[----:B------:R-:W-:Y:S02]  /*5f10*/  UIMAD.WIDE.U32 UR8, UR37, UR55, URZ ;  /* 0x00000037250872a5 */ /* 0x000fe4000f8e00ff */
[----:B------:R-:W-:Y:S02]  /*5f20*/  UIMAD.WIDE.U32 UR10, UR38, UR52, URZ ;  /* 0x00000034260a72a5 */ /* 0x000fe4000f8e00ff */
[----:B------:R-:W-:Y:S02]  /*5f30*/  UISETP.NE.AND UP1, UPT, UR43, 0x1, UPT ;  /* 0x000000012b00788c */ /* 0x000fe4000bf25270 */
[----:B------:R-:W-:Y:S01]  /*5f40*/  UISETP.NE.AND UP2, UPT, UR42, 0x1, UPT ;  /* 0x000000012a00788c */ /* 0x000fe2000bf45270 */
[----:B------:R-:W-:Y:S02]  /*5f50*/  UMOV UR4, UR5 ;  /* 0x0000000500047c82 */ /* 0x000fe40008000000 */
[----:B--2---:R-:W-:Y:S03]  /*5f60*/  USHF.R.U32.HI UR5, URZ, UR12, UR4 ;  /* 0x0000000cff057299 */ /* 0x004fe60008011604 */
[----:B------:R-:W-:Y:S02]  /*5f70*/  UMOV UR4, UR7 ;  /* 0x0000000700047c82 */ /* 0x000fe40008000000 */
[----:B------:R-:W-:Y:S02]  /*5f80*/  USHF.R.U32.HI UR7, URZ, UR53, UR4 ;  /* 0x00000035ff077299 */ /* 0x000fe40008011604 */
[----:B------:R-:W-:Y:S02]  /*5f90*/  USEL UR4, UR56, UR5, !UP0 ;  /* 0x0000000538047287 */ /* 0x000fe4000c000000 */
[----:B------:R-:W-:Y:S01]  /*5fa0*/  USEL UR7, UR57, UR7, !UP1 ;  /* 0x0000000739077287 */ /* 0x000fe2000c800000 */
[----:B------:R-:W-:Y:S01]  /*5fb0*/  UMOV UR5, UR9 ;  /* 0x0000000900057c82 */ /* 0x000fe20008000000 */
[----:B------:R-:W-:Y:S02]  /*5fc0*/  UIMAD.WIDE.U32 UR8, UR4, UR40, URZ ;  /* 0x00000028040872a5 */ /* 0x000fe4000f8e00ff */
[----:B------:R-:W-:Y:S03]  /*5fd0*/  USHF.R.U32.HI UR6, URZ, UR12, UR5 ;  /* 0x0000000cff067299 */ /* 0x000fe60008011605 */
[----:B------:R-:W-:Y:S01]  /*5fe0*/  UMOV UR5, UR11 ;  /* 0x0000000b00057c82 */ /* 0x000fe20008000000 */
[----:B------:R-:W-:Y:S02]  /*5ff0*/  UIMAD.WIDE.U32 UR10, UR7, UR40, URZ ;  /* 0x00000028070a72a5 */ /* 0x000fe4000f8e00ff */
[----:B------:R-:W-:Y:S02]  /*6000*/  USHF.R.U32.HI UR12, URZ, UR53, UR5 ;  /* 0x00000035ff0c7299 */ /* 0x000fe40008011605 */
[----:B------:R-:W-:Y:S01]  /*6010*/  USEL UR6, UR37, UR6, !UP0 ;  /* 0x0000000625067287 */ /* 0x000fe2000c000000 */
[----:B------:R-:W-:Y:S02]  /*6020*/  UMOV UR5, UR9 ;  /* 0x0000000900057c82 */ /* 0x000fe40008000000 */
[----:B------:R-:W-:Y:S01]  /*6030*/  UMOV UR10, UR11 ;  /* 0x0000000b000a7c82 */ /* 0x000fe20008000000 */
[----:B------:R-:W-:Y:S02]  /*6040*/  @UP2 USHF.R.U32.HI UR4, URZ, UR41, UR5 ;  /* 0x00000029ff042299 */ /* 0x000fe40008011605 */
[----:B------:R-:W-:Y:S02]  /*6050*/  @UP2 USHF.R.U32.HI UR7, URZ, UR41, UR10 ;  /* 0x00000029ff072299 */ /* 0x000fe4000801160a */
[----:B------:R-:W-:Y:S02]  /*6060*/  UIMAD UR4, UR42, UR4, URZ ;  /* 0x000000042a0472a4 */ /* 0x000fe4000f8e02ff */
[----:B------:R-:W-:Y:S02]  /*6070*/  UIMAD.WIDE.U32 UR10, UR6, UR40, URZ ;  /* 0x00000028060a72a5 */ /* 0x000fe4000f8e00ff */
[----:B------:R-:W-:Y:S02]  /*6080*/  USEL UR5, UR38, UR12, !UP1 ;  /* 0x0000000c26057287 */ /* 0x000fe4000c800000 */
[----:B------:R-:W-:Y:S02]  /*6090*/  UIMAD UR8, UR42, UR7, URZ ;  /* 0x000000072a0872a4 */ /* 0x000fe4000f8e02ff */
[----:B------:R-:W-:Y:S03]  /*60a0*/  UISETP.GE.AND UP0, UPT, UR6, UR4, UPT ;  /* 0x000000040600728c */ /* 0x000fe6000bf06270 */
[----:B------:R-:W-:Y:S01]  /*60b0*/  UMOV UR4, UR11 ;  /* 0x0000000b00047c82 */ /* 0x000fe20008000000 */
[----:B------:R-:W-:Y:S02]  /*60c0*/  UISETP.GE.OR UP0, UPT, UR5, UR8, UP0 ;  /* 0x000000080500728c */ /* 0x000fe40008706670 */
[----:B------:R-:W-:Y:S02]  /*60d0*/  USHF.R.U32.HI UR4, URZ, UR41, UR4 ;  /* 0x00000029ff047299 */ /* 0x000fe40008011604 */
[----:B------:R-:W-:Y:S02]  /*60e0*/  UIMAD.WIDE.U32 UR8, UR5, UR40, URZ ;  /* 0x00000028050872a5 */ /* 0x000fe4000f8e00ff */
[----:B------:R-:W-:Y:S02]  /*60f0*/  USEL UR11, UR6, UR4, !UP2 ;  /* 0x00000004060b7287 */ /* 0x000fe4000d000000 */
[----:B------:R-:W-:Y:S02]  /*6100*/  UIADD3 UR8, UPT, UPT, -UR5, URZ, URZ ;  /* 0x000000ff05087290 */ /* 0x000fe4000fffe1ff */
[----:B------:R-:W-:Y:S01]  /*6110*/  UIADD3 UR10, UPT, UPT, -UR11, URZ, URZ ;  /* 0x000000ff0b0a7290 */ /* 0x000fe2000fffe1ff */
[----:B------:R-:W-:Y:S01]  /*6120*/  @!UP0 UMOV UR4, UR9 ;  /* 0x0000000900048c82 */ /* 0x000fe20008000000 */
[----:B------:R-:W-:Y:S02]  /*6130*/  UIADD3 UR9, UPT, UPT, -UR6, URZ, URZ ;  /* 0x000000ff06097290 */ /* 0x000fe4000fffe1ff */
[----:B------:R-:W-:Y:S02]  /*6140*/  @!UP0 USHF.R.U32.HI UR4, URZ, UR41, UR4 ;  /* 0x00000029ff048299 */ /* 0x000fe40008011604 */
[----:B------:R-:W-:Y:S02]  /*6150*/  UIMAD UR10, UR42, UR10, UR6 ;  /* 0x0000000a2a0a72a4 */ /* 0x000fe4000f8e0206 */
[----:B------:R-:W-:Y:S04]  /*6160*/  @!UP0 USEL UR4, UR5, UR4, !UP2 ;  /* 0x0000000405048287 */ /* 0x000fe8000d000000 */
[----:B------:R-:W-:Y:S02]  /*6170*/  @!UP0 UIMAD UR10, UR7, UR10, UR4 ;  /* 0x0000000a070a82a4 */ /* 0x000fe4000f8e0204 */
[----:B------:R-:W-:Y:S02]  /*6180*/  @!UP0 UIADD3 UR11, UPT, UPT, UR11, -UR4, URZ ;  /* 0x800000040b0b8290 */ /* 0x000fe4000fffe0ff */
[----:B------:R-:W-:Y:S02]  /*6190*/  UIMAD UR7, UR43, UR8, UR38 ;  /* 0x000000082b0772a4 */ /* 0x000fe4000f8e0226 */
[----:B------:R-:W-:Y:S02]  /*61a0*/  @!UP0 UIMAD UR6, UR11, UR42, UR5 ;  /* 0x0000002a0b0682a4 */ /* 0x000fe4000f8e0205 */
[----:B------:R-:W-:Y:S01]  /*61b0*/  UIMAD UR4, UR54, UR9, UR37 ;  /* 0x00000009360472a4 */ /* 0x000fe2000f8e0225 */
[----:B------:R-:W-:Y:S02]  /*61c0*/  @!UP0 UMOV UR5, UR10 ;  /* 0x0000000a00058c82 */ /* 0x000fe40008000000 */
[----:B------:R-:W-:Y:S02]  /*61d0*/  UIMAD UR38, UR5, UR43, UR7 ;  /* 0x0000002b052672a4 */ /* 0x000fe4000f8e0207 */
[----:B------:R-:W-:Y:S11]  /*61e0*/  UIMAD UR37, UR6, UR54, UR4 ;  /* 0x00000036062572a4 */ /* 0x000ff6000f8e0204 */
[----:B------:R-:W-:Y:S01]  /*61f0*/  @!UPT UIADD3 URZ, UPT, UPT, URZ, URZ, URZ ;  /* 0x000000fffffff290 */ /* 0x000fe2000fffe0ff */
.L_x_108:
[----:B------:R-:W-:Y:S01]  /*6200*/  UISETP.NE.AND UP0, UPT, UR39, 0x1, UPT ;  /* 0x000000012700788c */ /* 0x000fe2000bf05270 */
[----:B------:R-:W-:Y:S01]  /*6210*/  IADD3 R89, PT, PT, R89, 0x1, RZ ;  /* 0x0000000159597810 */ /* 0x000fe20007ffe0ff */
[----:B------:R-:W-:Y:S02]  /*6220*/  UIADD3 UR11, UPT, UPT, UR44, 0x400, URZ ;  /* 0x000004002c0b7890 */ /* 0x000fe4000fffe0ff */
[----:B------:R-:W-:Y:S02]  /*6230*/  USHF.L.U32 UR50, UR30, 0x6, URZ ;  /* 0x000000061e327899 */ /* 0x000fe400080006ff */
[----:B------:R-:W-:Y:S05]  /*6240*/  USHF.L.U32 UR49, UR31, 0x8, URZ ;  /* 0x000000081f317899 */ /* 0x000fea00080006ff */
[----:B------:R-:W2:Y:S01]  /*6250*/  @!UP0 LDCU.128 UR12, c[0x0][0xb10] ;  /* 0x00016200ff0c87ac */ /* 0x000ea20008000c00 */
[----:B------:R-:W3:Y:S01]  /*6260*/  @!UP0 LDCU UR5, c[0x0][0xb0c] ;  /* 0x00016180ff0587ac */ /* 0x000ee20008000800 */
[----:B------:R-:W4:Y:S01]  /*6270*/  @!UP0 LDCU UR10, c[0x0][0xb20] ;  /* 0x00016400ff0a87ac */ /* 0x000f220008000800 */
[----:B--2---:R-:W-:Y:S02]  /*6280*/  UIMAD.WIDE.U32 UR8, UR38, UR12, URZ ;  /* 0x0000000c260872a5 */ /* 0x004fe4000f8e00ff */
[----:B------:R-:W-:Y:S02]  /*6290*/  UIMAD.WIDE.U32 UR6, UR37, UR15, URZ ;  /* 0x0000000f250672a5 */ /* 0x000fe4000f8e00ff */
[----:B------:R-:W-:Y:S03]  /*62a0*/  @!UP0 UISETP.NE.AND UP1, UPT, UR14, 0x1, UPT ;  /* 0x000000010e00888c */ /* 0x000fe6000bf25270 */
[----:B------:R-:W-:Y:S01]  /*62b0*/  @!UP0 UMOV UR4, UR9 ;  /* 0x0000000900048c82 */ /* 0x000fe20008000000 */
[----:B---3--:R-:W-:Y:S02]  /*62c0*/  @!UP0 UISETP.NE.AND UP2, UPT, UR5, 0x1, UPT ;  /* 0x000000010500888c */ /* 0x008fe4000bf45270 */
[----:B------:R-:W-:Y:S01]  /*62d0*/  @!UP0 USHF.R.U32.HI UR4, URZ, UR13, UR4 ;  /* 0x0000000dff048299 */ /* 0x000fe20008011604 */
[----:B------:R-:W-:Y:S02]  /*62e0*/  @!UP0 UMOV UR6, UR7 ;  /* 0x0000000700068c82 */ /* 0x000fe40008000000 */
[----:B----4-:R-:W-:Y:S02]  /*62f0*/  @!UP0 USHF.R.U32.HI UR6, URZ, UR10, UR6 ;  /* 0x0000000aff068299 */ /* 0x010fe40008011606 */
[----:B------:R-:W-:Y:S02]  /*6300*/  @!UP0 USEL UR7, UR38, UR4, !UP2 ;  /* 0x0000000426078287 */ /* 0x000fe4000d000000 */
[----:B------:R-:W-:Y:S04]  /*6310*/  @!UP0 USEL UR6, UR37, UR6, !UP1 ;  /* 0x0000000625068287 */ /* 0x000fe8000c800000 */
[----:B------:R-:W-:Y:S02]  /*6320*/  @!UP0 UIADD3 UR4, UPT, UPT, -UR7, UR6, URZ ;  /* 0x0000000607048290 */ /* 0x000fe4000fffe1ff */
[----:B------:R-:W-:Y:S02]  /*6330*/  @!UP0 UIADD3 UR6, UPT, UPT, UR7, -UR6, URZ ;  /* 0x8000000607068290 */ /* 0x000fe4000fffe0ff */
[----:B------:R-:W-:Y:S02]  /*6340*/  @!UP0 UIMAD UR38, UR4, UR5, UR38 ;  /* 0x00000005042682a4 */ /* 0x000fe4000f8e0226 */
[----:B------:R-:W-:Y:S02]  /*6350*/  @!UP0 UIMAD UR37, UR6, UR14, UR37 ;  /* 0x0000000e062582a4 */ /* 0x000fe4000f8e0225 */
[----:B------:R-:W-:Y:S09]  /*6360*/  ULOP3.LUT UP0, URZ, UR11, 0x1b0, URZ, 0xc0, !UPT ;  /* 0x000001b00bff7892 */ /* 0x000ff2000f80c0ff */
[----:B------:R-:W-:Y:S05]  /*6370*/  BRA.U !UP0, `(.L_x_109) ;  /* 0x0000000108407547 */ /* 0x000fea000b800000 */
[----:B------:R-:W2:Y:S01]  /*6380*/  LDCU.64 UR8, c[0x4][0x88] ;  /* 0x01001100ff0877ac */ /* 0x000ea20008000a00 */
[----:B------:R-:W-:Y:S01]  /*6390*/  MOV R3, 0x0 ;  /* 0x0000000000037802 */ /* 0x000fe20000000f00 */
[----:B------:R-:W-:Y:S02]  /*63a0*/  HFMA2 R12, -RZ, RZ, 0, 5.9604644775390625e-08 ;  /* 0x00000001ff0c7431 */ /* 0x000fe400000001ff */
[----:B------:R-:W-:Y:S02]  /*63b0*/  IMAD.MOV.U32 R8, RZ, RZ, 0x70 ;  /* 0x00000070ff087424 */ /* 0x000fe400078e00ff */
[----:B------:R-:W-:Y:S01]  /*63c0*/  IMAD.MOV.U32 R13, RZ, RZ, RZ ;  /* 0x000000ffff0d7224 */ /* 0x000fe200078e00ff */
[----:B------:R-:W3:Y:S01]  /*63d0*/  LDCU.64 UR6, c[0x4][0x90] ;  /* 0x01001200ff0677ac */ /* 0x000ee20008000a00 */
[----:B------:R-:W4:Y:S01]  /*63e0*/  LDC.64 R2, c[0x4][R3] ;  /* 0x0100000003027b82 */ /* 0x000f220000000a00 */
[----:B------:R-:W1:Y:S01]  /*63f0*/  LDCU.64 UR4, c[0x4][0x8] ;  /* 0x01000100ff0477ac */ /* 0x000e620008000a00 */
[----:B--2---:R-:W-:Y:S01]  /*6400*/  MOV R5, UR9 ;  /* 0x0000000900057c02 */ /* 0x004fe20008000f00 */
[----:B------:R-:W-:Y:S01]  /*6410*/  IMAD.U32 R4, RZ, RZ, UR8 ;  /* 0x00000008ff047e24 */ /* 0x000fe2000f8e00ff */
[----:B---3--:R-:W-:Y:S01]  /*6420*/  MOV R7, UR7 ;  /* 0x0000000700077c02 */ /* 0x008fe20008000f00 */
[----:B------:R-:W-:Y:S01]  /*6430*/  IMAD.U32 R6, RZ, RZ, UR6 ;  /* 0x00000006ff067e24 */ /* 0x000fe2000f8e00ff */
[----:B-1----:R-:W-:Y:S01]  /*6440*/  MOV R11, UR5 ;  /* 0x00000005000b7c02 */ /* 0x002fe20008000f00 */
[----:B------:R-:W-:Y:S02]  /*6450*/  IMAD.U32 R10, RZ, RZ, UR4 ;  /* 0x00000004ff0a7e24 */ /* 0x000fe4000f8e00ff */
[----:B------:R-:W-:Y:S07]  /*6460*/  LEPC R20, `(.L_x_109) ;  /* 0x000000001014794e */ /* 0x000fee0000000000 */
[----:B----45:R-:W-:Y:S05]  /*6470*/  CALL.ABS.NOINC R2 ;  /* 0x0000000002007343 */ /* 0x030fea0003c00000 */
.L_x_109:
[----:B------:R-:W-:Y:S01]  /*6480*/  LOP3.LUT P0, RZ, R96, 0x1b0, RZ, 0xc0, !PT ;  /* 0x000001b060ff7812 */ /* 0x000fe2000780c0ff */
[----:B------:R-:W-:Y:S11]  /*6490*/  BSSY.RECONVERGENT B6, `(.L_x_110) ;  /* 0x0000013000067945 */ /* 0x000ff60003800200 */
[----:B------:R-:W-:Y:S01]  /*64a0*/  @!UPT UIADD3 URZ, UPT, UPT, URZ, URZ, URZ ;  /* 0x000000fffffff290 */ /* 0x000fe2000fffe0ff */
[----:B------:R-:W-:Y:S05]  /*64b0*/  @!P0 BRA `(.L_x_111) ;  /* 0x0000000000408947 */ /* 0x000fea0003800000 */
        /* <DEDUP_REMOVED lines=16> */
.L_x_111:
[----:B------:R-:W-:Y:S05]  /*65c0*/  BSYNC.RECONVERGENT B6 ;  /* 0x0000000000067941 */ /* 0x000fea0003800200 */
.L_x_110:
[----:B------:R-:W-:Y:S01]  /*65d0*/  R2UR UR4, R88 ;  /* 0x00000000580472ca */ /* 0x000fe200000e0000 */
[----:B------:R-:W-:Y:S01]  /*65e0*/  UISETP.NE.U32.AND UP0, UPT, UR60, URZ, UPT ;  /* 0x000000ff3c00728c */ /* 0x000fe2000bf05070 */
[----:B------:R-:W-:Y:S02]  /*65f0*/  ISETP.NE.U32.AND P4, PT, R82, RZ, PT ;  /* 0x000000ff5200720c */ /* 0x000fe40003f85070 */
[----:B------:R-:W-:Y:S01]  /*6600*/  ISETP.NE.U32.AND P2, PT, RZ, UR46, PT ;  /* 0x0000002eff007c0c */ /* 0x000fe2000bf45070 */
[----:B------:R-:W-:Y:S01]  /*6610*/  UISETP.NE.AND.EX UP1, UPT, UR61, URZ, UPT, UP0 ;  /* 0x000000ff3d00728c */ /* 0x000fe2000bf25300 */
[----:B------:R-:W-:Y:S01]  /*6620*/  ISETP.NE.AND.EX P4, PT, R83, RZ, PT, P4 ;  /* 0x000000ff5300720c */ /* 0x000fe20003f85340 */
[----:B------:R-:W-:Y:S01]  /*6630*/  UPLOP3.LUT UP0, UPT, UPT, UPT, UPT, 0x40, 0x4 ;  /* 0x000000000004789c */ /* 0x000fe20003f0e870 */
[----:B------:R-:W-:Y:S05]  /*6640*/  ISETP.NE.AND.EX P2, PT, RZ, UR47, PT, P2 ;  /* 0x0000002fff007c0c */ /* 0x000fea000bf45320 */
[----:B------:R-:W-:Y:S06]  /*6650*/  UISETP.NE.AND UP2, UPT, UR4, URZ, UPT ;  /* 0x000000ff0400728c */ /* 0x000fec000bf45270 */
[----:B------:R-:W-:Y:S05]  /*6660*/  PLOP3.LUT P1, PT, PT, PT, UP2, 0x80, 0x8 ;  /* 0x000000000008781c */ /* 0x000fea0003f2f028 */
[----:B------:R-:W-:Y:S06]  /*6670*/  @UP2 UPLOP3.LUT UP0, UPT, UPT, UPT, UP1, 0x80, 0x8 ;  /* 0x000000000008289c */ /* 0x000fec0003f0f010 */
[----:B------:R-:W-:Y:S01]  /*6680*/  PLOP3.LUT P0, PT, PT, PT, UP0, 0x80, 0x8 ;  /* 0x000000000008781c */ /* 0x000fe20003f0f008 */
[----:B------:R-:W-:Y:S01]  /*6690*/  @!UPT UIADD3 URZ, UPT, UPT, URZ, URZ, URZ ;  /* 0x000000fffffff290 */ /* 0x000fe2000fffe0ff */
[----:B------:R-:W-:Y:S11]  /*66a0*/  BRA.U !UP1, `(.L_x_112) ;  /* 0x00000001093c7547 */ /* 0x000ff6000b800000 */
[----:B------:R-:W-:Y:S01]  /*66b0*/  UISETP.NE.U32.AND UP0, UPT, UR46, URZ, UPT ;  /* 0x000000ff2e00728c */ /* 0x000fe2000bf05070 */
[----:B-1----:R-:W-:Y:S01]  /*66c0*/  HFMA2 R0, -RZ, RZ, 0, 5.9604644775390625e-08 ;  /* 0x00000001ff007431 */ /* 0x002fe200000001ff */
[----:B------:R-:W1:Y:S01]  /*66d0*/  LDCU.64 UR8, c[0x0][0x358] ;  /* 0x00006b00ff0877ac */ /* 0x000e620008000a00 */
[----:B------:R-:W-:Y:S01]  /*66e0*/  IMAD.MOV.U32 R85, RZ, RZ, 0x1 ;  /* 0x00000001ff557424 */ /* 0x000fe200078e00ff */
[----:B------:R-:W-:Y:S06]  /*66f0*/  UISETP.NE.AND.EX UP0, UPT, UR47, URZ, UPT, UP0 ;  /* 0x000000ff2f00728c */ /* 0x000fec000bf05300 */
        /* <DEDUP_REMOVED lines=9> */
[----:B--23--:R-:W-:Y:S02]  /*6790*/  @!P3 IMAD.U32 R41, RZ, RZ, UR4 ;  /* 0x00000004ff29be24 */ /* 0x00cfe4000f8e00ff */
.L_x_112:
[----:B------:R-:W-:Y:S05]  /*67a0*/  @!P4 BRA `(.L_x_113) ;  /* 0x000000000024c947 */ /* 0x000fea0003800000 */
[----:B------:R-:W-:Y:S01]  /*67b0*/  ISETP.NE.U32.AND P3, PT, R80, RZ, PT ;  /* 0x000000ff5000720c */ /* 0x000fe20003f65070 */
[----:B------:R-:W2:Y:S03]  /*67c0*/  LDCU.64 UR4, c[0x0][0x358] ;  /* 0x00006b00ff0477ac */ /* 0x000ea60008000a00 */
[----:B------:R-:W-:Y:S11]  /*67d0*/  ISETP.NE.AND.EX P3, PT, R81, RZ, PT, P3 ;  /* 0x000000ff5100720c */ /* 0x000ff60003f65330 */
[----:B------:R-:W-:Y:S02]  /*67e0*/  @!UPT UIADD3 URZ, UPT, UPT, URZ, URZ, URZ ;  /* 0x000000fffffff290 */ /* 0x000fe4000fffe0ff */
[----:B------:R-:W3:Y:S01]  /*67f0*/  @P3 LDC.64 R2, c[0x0][0x8a8] ;  /* 0x00022a00ff023b82 */ /* 0x000ee20000000a00 */
[----:B-1----:R-:W-:Y:S04]  /*6800*/  @P3 IMAD R0, R82, UR36, RZ ;  /* 0x0000002452003c24 */ /* 0x002fe8000f8e02ff */
[----:B---3--:R-:W-:Y:S05]  /*6810*/  @P3 IMAD.WIDE R2, R0, 0x4, R2 ;  /* 0x0000000400023825 */ /* 0x008fea00078e0202 */
[----:B--2--5:R2:W5:Y:S02]  /*6820*/  @P3 LDG.E R38, desc[UR4][R2.64] ;  /* 0x0000000402263981 */ /* 0x024564000c1e1900 */
[----:B--2---:R-:W3:Y:S02]  /*6830*/  @!P3 LDC R38, c[0x0][0x8a0] ;  /* 0x00022800ff26bb82 */ /* 0x004ee40000000800 */
.L_x_113:
[----:B-----5:R-:W-:Y:S01]  /*6840*/  FSETP.NEU.AND P4, PT, R41, RZ, PT ;  /* 0x000000ff2900720b */ /* 0x020fe20003f8d000 */
[----:B------:R-:W-:Y:S01]  /*6850*/  BSSY B1, `(.L_x_114) ;  /* 0x0000042000017945 */ /* 0x000fe20003800000 */
[----:B------:R-:W-:Y:S01]  /*6860*/  SEL R6, RZ, 0xffffffff, P2 ;  /* 0xffffffffff067807 */ /* 0x000fe20001000000 */
[----:B------:R-:W-:Y:S01]  /*6870*/  IMAD.MOV.U32 R100, RZ, RZ, 0x1 ;  /* 0x00000001ff647424 */ /* 0x000fe200078e00ff */
[----:B------:R-:W-:Y:S02]  /*6880*/  LOP3.LUT P3, RZ, R85, 0xff, RZ, 0xc0, !PT ;  /* 0x000000ff55ff7812 */ /* 0x000fe4000786c0ff */
[----:B------:R-:W-:Y:S02]  /*6890*/  CS2R R78, SRZ ;  /* 0x00000000004e7805 */ /* 0x000fe4000001ff00 */
[----:B------:R-:W-:Y:S02]  /*68a0*/  @P1 SEL R3, RZ, 0xffffffff, P4 ;  /* 0xffffffffff031807 */ /* 0x000fe40002000000 */
[----:B------:R-:W-:Y:S02]  /*68b0*/  CS2R R76, SRZ ;  /* 0x00000000004c7805 */ /* 0x000fe4000001ff00 */
[----:B------:R-:W-:Y:S02]  /*68c0*/  LEA R2, R93, UR44, 0x3 ;  /* 0x0000002c5d027c11 */ /* 0x000fe4000f8e18ff */
[----:B------:R-:W-:Y:S02]  /*68d0*/  CS2R R74, SRZ ;  /* 0x00000000004a7805 */ /* 0x000fe4000001ff00 */
[----:B------:R-:W-:Y:S02]  /*68e0*/  @P0 SEL R3, R6, R3, !P3 ;  /* 0x0000000306030207 */ /* 0x000fe40005800000 */
[----:B------:R-:W-:Y:S02]  /*68f0*/  CS2R R72, SRZ ;  /* 0x0000000000487805 */ /* 0x000fe4000001ff00 */
[----:B------:R-:W-:Y:S02]  /*6900*/  LEA R71, R36, UR44, 0x3 ;  /* 0x0000002c24477c11 */ /* 0x000fe4000f8e18ff */
[----:B------:R-:W-:Y:S02]  /*6910*/  @P1 LOP3.LUT R3, R3, 0x1, RZ, 0xc0, !PT ;  /* 0x0000000103031812 */ /* 0x000fe400078ec0ff */
[----:B------:R-:W-:Y:S02]  /*6920*/  SHF.L.U32 R4, R94, 0x1f, RZ ;  /* 0x0000001f5e047819 */ /* 0x000fe400000006ff */
[----:B------:R-:W-:Y:S02]  /*6930*/  ISETP.NE.U32.OR P6, PT, R3, 0x1, !P1 ;  /* 0x000000010300780c */ /* 0x000fe40004fc5470 */
[----:B------:R-:W-:Y:S02]  /*6940*/  PLOP3.LUT P2, PT, PT, PT, UP1, 0x80, 0x8 ;  /* 0x000000000008781c */ /* 0x000fe40003f4f018 */
[----:B------:R-:W-:Y:S02]  /*6950*/  LEA.HI R39, R36, R36, RZ, 0x1 ;  /* 0x0000002424277211 */ /* 0x000fe400078f08ff */
[----:B------:R-:W-:Y:S02]  /*6960*/  SEL R3, RZ, 0xffffffff, P4 ;  /* 0xffffffffff037807 */ /* 0x000fe40002000000 */
[----:B------:R-:W-:Y:S01]  /*6970*/  P2R R102, PR, RZ, 0x40 ;  /* 0x00000040ff667803 */ /* 0x000fe20000000000 */
[C---:B-1----:R-:W-:Y:S01]  /*6980*/  IMAD.SHL.U32 R0, R39.reuse, 0x80, RZ ;  /* 0x0000008027007824 */ /* 0x042fe200078e00ff */
[----:B------:R-:W-:Y:S03]  /*6990*/  LOP3.LUT R39, R39, 0xffe, RZ, 0xc0, !PT ;  /* 0x00000ffe27277812 */ /* 0x000fe600078ec0ff */
[----:B------:R-:W-:Y:S02]  /*69a0*/  @P6 SHF.L.U32 R5, R91, 0x1f, RZ ;  /* 0x0000001f5b056819 */ /* 0x000fe400000006ff */
[----:B------:R-:W-:Y:S01]  /*69b0*/  @P2 SEL R3, R6, R3, !P3 ;  /* 0x0000000306032207 */ /* 0x000fe20005800000 */
[----:B------:R-:W-:Y:S01]  /*69c0*/  IMAD.IADD R39, R36, 0x1, -R39 ;  /* 0x0000000124277824 */ /* 0x000fe200078e0a27 */
[----:B------:R-:W1:Y:S01]  /*69d0*/  @P6 SYNCS.PHASECHK.TRANS64.TRYWAIT P1, [R2+URZ+0x140], R5 ;  /* 0x00014005020065a7 */ /* 0x000e6200080211ff */
[----:B------:R-:W-:Y:S02]  /*69e0*/  LOP3.LUT R0, R0, 0xffffff00, RZ, 0xc0, !PT ;  /* 0xffffff0000007812 */ /* 0x000fe400078ec0ff */
[----:B------:R-:W-:Y:S03]  /*69f0*/  LOP3.LUT R3, R3, 0x1, RZ, 0xc0, !PT ;  /* 0x0000000103037812 */ /* 0x000fe600078ec0ff */
[----:B------:R-:W-:Y:S01]  /*6a00*/  IMAD.IADD R0, R37, 0x1, R0 ;  /* 0x0000000125007824 */ /* 0x000fe200078e0200 */
[----:B------:R-:W-:Y:S03]  /*6a10*/  ISETP.NE.U32.AND P5, PT, R3, 0x1, PT ;  /* 0x000000010300780c */ /* 0x000fe60003fa5070 */
[----:B------:R-:W-:Y:S01]  /*6a20*/  IMAD R39, R39, 0x100000, R0 ;  /* 0x0010000027277824 */ /* 0x000fe200078e0200 */
[----:B------:R-:W-:Y:S01]  /*6a30*/  P2R R101, PR, RZ, 0x20 ;  /* 0x00000020ff657803 */ /* 0x000fe20000000000 */
[----:B------:R2:W4:Y:S01]  /*6a40*/  SYNCS.PHASECHK.TRANS64.TRYWAIT P0, [R71+URZ+0x1b0], R4 ;  /* 0x0001b004470075a7 */ /* 0x00052200080011ff */
[----:B-1----:R-:W-:Y:S01]  /*6a50*/  @P6 SEL R100, RZ, 0x1, !P1 ;  /* 0x00000001ff646807 */ /* 0x002fe20004800000 */
[----:B--2---:R-:W-:Y:S06]  /*6a60*/  @!P6 BRA `(.L_x_115) ;  /* 0x000000000080e947 */ /* 0x004fec0003800000 */
[----:B------:R-:W-:Y:S01]  /*6a70*/  @P5 IMAD R6, R93, 0x1000, R84 ;  /* 0x000010005d065824 */ /* 0x000fe200078e0254 */
[----:B------:R-:W1:Y:S01]  /*6a80*/  S2R R0, SR_CgaCtaId ;  /* 0x0000000000007919 */ /* 0x000e620000008800 */
[----:B------:R-:W-:Y:S01]  /*6a90*/  ISETP.NE.AND P1, PT, R100, RZ, PT ;  /* 0x000000ff6400720c */ /* 0x000fe20003f25270 */
[----:B------:R-:W-:Y:S01]  /*6aa0*/  BSSY B0, `(.L_x_116) ;  /* 0x000000b000007945 */ /* 0x000fe20003800000 */
[----:B------:R-:W-:Y:S01]  /*6ab0*/  @P5 VIADD R5, R6, UR44 ;  /* 0x0000002c06055c36 */ /* 0x000fe20008000000 */
[----:B------:R-:W-:Y:S02]  /*6ac0*/  CS2R R74, SRZ ;  /* 0x00000000004a7805 */ /* 0x000fe4000001ff00 */
[----:B------:R-:W-:Y:S02]  /*6ad0*/  CS2R R72, SRZ ;  /* 0x0000000000487805 */ /* 0x000fe4000001ff00 */
[----:B------:R-:W-:Y:S01]  /*6ae0*/  CS2R R78, SRZ ;  /* 0x00000000004e7805 */ /* 0x000fe2000001ff00 */
[----:B------:R-:W-:Y:S01]  /*6af0*/  @P5 IMAD R5, R95, -0x10, R5 ;  /* 0xfffffff05f055824 */ /* 0x000fe200078e0205 */
[----:B------:R-:W-:Y:S04]  /*6b00*/  CS2R R76, SRZ ;  /* 0x00000000004c7805 */ /* 0x000fe8000001ff00 */
[----:B------:R-:W-:Y:S05]  /*6b10*/  @P1 BRA `(.L_x_117) ;  /* 0x00000000000c1947 */ /* 0x000fea0003800000 */
[----:B------:R-:W-:Y:S04]  /*6b20*/  SHF.L.U32 R3, R91, 0x1f, RZ ;  /* 0x0000001f5b037819 */ /* 0x000fe800000006ff */
[----:B------:R-:W2:Y:S02]  /*6b30*/  SYNCS.PHASECHK.TRANS64.TRYWAIT P1, [R2+URZ+0x140], R3 ;  /* 0x00014003020075a7 */ /* 0x000ea400080211ff */
[----:B--2---:R-:W-:Y:S05]  /*6b40*/  @!P1 BRA `(.L_x_118) ;  /* 0x0000004400889947 */ /* 0x004fea0003800000 */
.L_x_117:
[----:B------:R-:W-:Y:S05]  /*6b50*/  BSYNC B0 ;  /* 0x0000000000007941 */ /* 0x000fea0003800000 */
.L_x_116:
[----:B------:R-:W-:Y:S01]  /*6b60*/  ISETP.NE.AND P1, PT, R101, RZ, PT ;  /* 0x000000ff6500720c */ /* 0x000fe20003f25270 */
[----:B--2---:R-:W-:Y:S02]  /*6b70*/  VIADD R3, R2, 0x160 ;  /* 0x0000016002037836 */ /* 0x004fe40000000000 */
[----:B------:R-:W-:Y:S03]  /*6b80*/  VIADD R93, R93, 0x1 ;  /* 0x000000015d5d7836 */ /* 0x000fe60000000000 */
[----:B-1----:R-:W-:Y:S07]  /*6b90*/  PRMT R0, R0, 0x654, R3 ;  /* 0x0000065400007816 */ /* 0x002fee0000000003 */
[----:B------:R1:W2:Y:S04]  /*6ba0*/  @P1 LDS.128 R72, [R6+UR44+0x400] ;  /* 0x0004002c06481984 */ /* 0x0002a80008000c00 */
[----:B------:R1:W1:Y:S01]  /*6bb0*/  @P1 LDS.128 R76, [R5+0x410] ;  /* 0x00041000054c1984 */ /* 0x0002620000000c00 */
[C---:B------:R-:W-:Y:S01]  /*6bc0*/  ISETP.NE.AND P1, PT, R93.reuse, 0x4, PT ;  /* 0x000000045d00780c */ /* 0x040fe20003f25270 */
[----:B------:R-:W-:Y:S01]  /*6bd0*/  @!PT LDS RZ, [RZ] ;  /* 0x00000000fffff984 */ /* 0x000fe20000000800 */
[----:B------:R-:W-:Y:S01]  /*6be0*/  @!PT LDS RZ, [RZ] ;  /* 0x00000000fffff984 */ /* 0x000fe20000000800 */
[----:B------:R-:W-:Y:S01]  /*6bf0*/  @!PT LDS RZ, [RZ] ;  /* 0x00000000fffff984 */ /* 0x000fe20000000800 */
[----:B------:R-:W-:Y:S01]  /*6c00*/  @!PT LDS RZ, [RZ] ;  /* 0x00000000fffff984 */ /* 0x000fe20000000800 */
[----:B------:R5:W-:Y:S06]  /*6c10*/  MEMBAR.ALL.CTA ;  /* 0x0000000000007992 */ /* 0x000bec0000008000 */
[----:B-----5:R-:W5:Y:S01]  /*6c20*/  FENCE.VIEW.ASYNC.S ;  /* 0x00000000000073c6 */ /* 0x020f620000000000 */
[----:B------:R-:W-:Y:S01]  /*6c30*/  SEL R93, R93, RZ, P1 ;  /* 0x000000ff5d5d7207 */ /* 0x000fe20000800000 */
[----:B-----5:R5:W-:Y:S02]  /*6c40*/  SYNCS.ARRIVE.TRANS64.RED.A1T0 RZ, [R0+URZ], RZ ;  /* 0x000000ff00ff79a7 */ /* 0x020be400081004ff */
[----:B-----5:R-:W-:Y:S04]  /*6c50*/  SEL R0, RZ, 0x1, P1 ;  /* 0x00000001ff007807 */ /* 0x020fe80000800000 */
[----:B--2---:R-:W-:Y:S02]  /*6c60*/  LOP3.LUT R91, R91, R0, RZ, 0x3c, !PT ;  /* 0x000000005b5b7212 */ /* 0x004fe400078e3cff */
.L_x_115:
[----:B------:R-:W-:Y:S05]  /*6c70*/  BSYNC B1 ;  /* 0x0000000000017941 */ /* 0x000fea0003800000 */
.L_x_114:
[----:B------:R-:W-:Y:S04]  /*6c80*/  SHF.R.U32.HI R3, RZ, 0x15, R39 ;  /* 0x00000015ff037819 */ /* 0x000fe80000011627 */
[----:B------:R-:W-:Y:S01]  /*6c90*/  LOP3.LUT P1, RZ, R3, 0x3, R86, 0x48, !PT ;  /* 0x0000000303ff7812 */ /* 0x000fe20007824856 */
[----:B------:R-:W-:Y:S01]  /*6ca0*/  @!UPT UIADD3 URZ, UPT, UPT, URZ, URZ, URZ ;  /* 0x000000fffffff290 */ /* 0x000fe2000fffe0ff */
[----:B----4-:R-:W-:Y:S11]  /*6cb0*/  @P0 BRA `(.L_x_119) ;  /* 0x0000000000080947 */ /* 0x010ff60003800000 */
[----:B------:R-:W2:Y:S02]  /*6cc0*/  SYNCS.PHASECHK.TRANS64.TRYWAIT P0, [R71+URZ+0x1b0], R4 ;  /* 0x0001b004470075a7 */ /* 0x000ea400080011ff */
[----:B--2---:R-:W-:Y:S05]  /*6cd0*/  @!P0 BRA `(.L_x_120) ;  /* 0x0000004400388947 */ /* 0x004fea0003800000 */
.L_x_119:
[----:B------:R-:W-:Y:S05]  /*6ce0*/  @!P1 BRA `(.L_x_121) ;  /* 0x0000000000409947 */ /* 0x000fea0003800000 */
[----:B------:R-:W1:Y:S01]  /*6cf0*/  LDCU.64 UR8, c[0x4][0x78] ;  /* 0x01000f00ff0877ac */ /* 0x000e620008000a00 */
[----:B------:R-:W-:Y:S01]  /*6d00*/  MOV R3, 0x0 ;  /* 0x0000000000037802 */ /* 0x000fe20000000f00 */
[----:B------:R-:W-:Y:S02]  /*6d10*/  HFMA2 R12, -RZ, RZ, 0, 5.9604644775390625e-08 ;  /* 0x00000001ff0c7431 */ /* 0x000fe400000001ff */
[----:B------:R-:W-:Y:S02]  /*6d20*/  IMAD.MOV.U32 R8, RZ, RZ, 0x192 ;  /* 0x00000192ff087424 */ /* 0x000fe400078e00ff */
[----:B------:R-:W-:Y:S01]  /*6d30*/  IMAD.MOV.U32 R13, RZ, RZ, RZ ;  /* 0x000000ffff0d7224 */ /* 0x000fe200078e00ff */
[----:B------:R-:W4:Y:S01]  /*6d40*/  LDCU.64 UR6, c[0x4][0x80] ;  /* 0x01001000ff0677ac */ /* 0x000f220008000a00 */
[----:B------:R-:W3:Y:S01]  /*6d50*/  LDC.64 R2, c[0x4][R3] ;  /* 0x0100000003027b82 */ /* 0x000ee20000000a00 */
[----:B------:R-:W5:Y:S01]  /*6d60*/  LDCU.64 UR4, c[0x4][0x18] ;  /* 0x01000300ff0477ac */ /* 0x000f620008000a00 */
[----:B-1----:R-:W-:Y:S01]  /*6d70*/  MOV R5, UR9 ;  /* 0x0000000900057c02 */ /* 0x002fe20008000f00 */
[----:B--2---:R-:W-:Y:S01]  /*6d80*/  IMAD.U32 R4, RZ, RZ, UR8 ;  /* 0x00000008ff047e24 */ /* 0x004fe2000f8e00ff */
[----:B----4-:R-:W-:Y:S01]  /*6d90*/  MOV R7, UR7 ;  /* 0x0000000700077c02 */ /* 0x010fe20008000f00 */
[----:B------:R-:W-:Y:S01]  /*6da0*/  IMAD.U32 R6, RZ, RZ, UR6 ;  /* 0x00000006ff067e24 */ /* 0x000fe2000f8e00ff */
[----:B-----5:R-:W-:Y:S01]  /*6db0*/  MOV R11, UR5 ;  /* 0x00000005000b7c02 */ /* 0x020fe20008000f00 */
[----:B------:R-:W-:Y:S02]  /*6dc0*/  IMAD.U32 R10, RZ, RZ, UR4 ;  /* 0x00000004ff0a7e24 */ /* 0x000fe4000f8e00ff */
[----:B------:R-:W-:Y:S07]  /*6dd0*/  LEPC R20, `(.L_x_121) ;  /* 0x000000001014794e */ /* 0x000fee0000000000 */
[----:B---3--:R-:W-:Y:S05]  /*6de0*/  CALL.ABS.NOINC R2 ;  /* 0x0000000002007343 */ /* 0x008fea0003c00000 */
.L_x_121:
[-C--:B------:R-:W-:Y:S01]  /*6df0*/  F2FP.F16.E5M2.UNPACK_B R42, R72.reuse ;  /* 0x00000048ff2a723e */ /* 0x080fe200020004ff */
[----:B------:R-:W-:Y:S05]  /*6e00*/  WARPSYNC.ALL ;  /* 0x0000000000007948 */ /* 0x000fea0003800000 */
[----:B------:R-:W-:Y:S01]  /*6e10*/  R2UR UR4, R39 ;  /* 0x00000000270472ca */ /* 0x000fe200000e0000 */
[--C-:B------:R-:W-:Y:S01]  /*6e20*/  HADD2.F32 R40, -RZ, R42.reuse.H0_H0 ;  /* 0x2000002aff287230 */ /* 0x100fe20000004100 */
[----:B------:R-:W-:Y:S01]  /*6e30*/  F2FP.F16.E5M2.UNPACK_B R43, R72.H1 ;  /* 0x00000048ff2b723e */ /* 0x000fe200030004ff */
[----:B------:R-:W-:Y:S01]  /*6e40*/  HADD2.F32 R42, -RZ, R42.H1_H1 ;  /* 0x3000002aff2a7230 */ /* 0x000fe20000004100 */
[-C--:B------:R-:W-:Y:S01]  /*6e50*/  F2FP.F16.E5M2.UNPACK_B R45, R73.reuse ;  /* 0x00000049ff2d723e */ /* 0x080fe200020004ff */
[----:B------:R-:W-:Y:S01]  /*6e60*/  BSSY.RECONVERGENT B0, `(.L_x_122) ;  /* 0x0000099000007945 */ /* 0x000fe20003800200 */
[----:B------:R-:W-:Y:S01]  /*6e70*/  F2FP.F16.E5M2.UNPACK_B R47, R73.H1 ;  /* 0x00000049ff2f723e */ /* 0x000fe200030004ff */
[--C-:B------:R-:W-:Y:S01]  /*6e80*/  HADD2.F32 R44, -RZ, R43.reuse.H0_H0 ;  /* 0x2000002bff2c7230 */ /* 0x100fe20000004100 */
[-C--:B------:R-:W-:Y:S01]  /*6e90*/  F2FP.F16.E5M2.UNPACK_B R49, R74.reuse ;  /* 0x0000004aff31723e */ /* 0x080fe200020004ff */
[----:B------:R-:W-:Y:S01]  /*6ea0*/  HADD2.F32 R46, -RZ, R43.H1_H1 ;  /* 0x3000002bff2e7230 */ /* 0x000fe20000004100 */
[----:B------:R-:W-:Y:S01]  /*6eb0*/  F2FP.F16.E5M2.UNPACK_B R51, R74.H1 ;  /* 0x0000004aff33723e */ /* 0x000fe200030004ff */
[--C-:B------:R-:W-:Y:S01]  /*6ec0*/  HADD2.F32 R43, -RZ, R45.reuse.H0_H0 ;  /* 0x2000002dff2b7230 */ /* 0x100fe20000004100 */
[-C--:B------:R-:W-:Y:S01]  /*6ed0*/  F2FP.F16.E5M2.UNPACK_B R53, R75.reuse ;  /* 0x0000004bff35723e */ /* 0x080fe200020004ff */
[----:B-12---:R-:W-:Y:S01]  /*6ee0*/  LDTM.16dp32bit_t0_t15.x32 R4, tmem[UR4] ;  /* 0x00000004000479ee */ /* 0x006fe20008a80000 */
[----:B------:R-:W3:Y:S01]  /*6ef0*/  LDTM.16dp32bit_t16_t31.x32 R4, tmem[UR4+0x20] ;  /* 0x00002004000479ee */ /* 0x000ee20008aa0000 */
[----:B------:R-:W-:Y:S01]  /*6f00*/  IADD3 R112, PT, PT, R84, UR44, RZ ;  /* 0x0000002c54707c10 */ /* 0x000fe2000fffe0ff */
[----:B------:R-:W-:Y:S01]  /*6f10*/  HADD2.F32 R48, -RZ, R45.H1_H1 ;  /* 0x3000002dff307230 */ /* 0x000fe20000004100 */
[----:B------:R-:W-:Y:S01]  /*6f20*/  SHF.L.U32 R103, R90, 0x4, RZ ;  /* 0x000000045a677819 */ /* 0x000fe200000006ff */
[----:B------:R-:W-:Y:S01]  /*6f30*/  HADD2.F32 R52, -RZ, R49.H1_H1 ;  /* 0x30000031ff347230 */ /* 0x000fe20000004100 */
[----:B------:R-:W-:Y:S01]  /*6f40*/  F2FP.F16.E5M2.UNPACK_B R55, R75.H1 ;  /* 0x0000004bff37723e */ /* 0x000fe200030004ff */
[----:B------:R-:W-:Y:S01]  /*6f50*/  HADD2.F32 R56, -RZ, R53.H1_H1 ;  /* 0x30000035ff387230 */ /* 0x000fe20000004100 */
[-C--:B------:R-:W-:Y:S01]  /*6f60*/  F2FP.F16.E5M2.UNPACK_B R57, R76.reuse ;  /* 0x0000004cff39723e */ /* 0x080fe200020004ff */
[--C-:B------:R-:W-:Y:S01]  /*6f70*/  HADD2.F32 R45, -RZ, R47.reuse.H0_H0 ;  /* 0x2000002fff2d7230 */ /* 0x100fe20000004100 */
[----:B------:R-:W-:Y:S01]  /*6f80*/  F2FP.F16.E5M2.UNPACK_B R59, R76.H1 ;  /* 0x0000004cff3b723e */ /* 0x000fe200030004ff */
[----:B------:R-:W-:Y:S01]  /*6f90*/  HADD2.F32 R50, -RZ, R47.H1_H1 ;  /* 0x3000002fff327230 */ /* 0x000fe20000004100 */
[-C--:B------:R-:W-:Y:S01]  /*6fa0*/  F2FP.F16.E5M2.UNPACK_B R61, R77.reuse ;  /* 0x0000004dff3d723e */ /* 0x080fe200020004ff */
[----:B------:R-:W-:Y:S01]  /*6fb0*/  HADD2.F32 R47, -RZ, R49.H0_H0 ;  /* 0x20000031ff2f7230 */ /* 0x000fe20000004100 */
[----:B------:R-:W-:Y:S01]  /*6fc0*/  F2FP.F16.E5M2.UNPACK_B R63, R77.H1 ;  /* 0x0000004dff3f723e */ /* 0x000fe200030004ff */
[----:B------:R-:W-:Y:S01]  /*6fd0*/  HADD2.F32 R60, -RZ, R57.H1_H1 ;  /* 0x30000039ff3c7230 */ /* 0x000fe20000004100 */
[-C--:B------:R-:W-:Y:S01]  /*6fe0*/  F2FP.F16.E5M2.UNPACK_B R65, R78.reuse ;  /* 0x0000004eff41723e */ /* 0x080fe200020004ff */
[----:B------:R-:W-:Y:S01]  /*6ff0*/  HADD2.F32 R64, -RZ, R61.H1_H1 ;  /* 0x3000003dff407230 */ /* 0x000fe20000004100 */
[----:B------:R-:W-:Y:S01]  /*7000*/  F2FP.F16.E5M2.UNPACK_B R67, R78.H1 ;  /* 0x0000004eff43723e */ /* 0x000fe200030004ff */
[----:B------:R-:W-:Y:S01]  /*7010*/  HADD2.F32 R49, -RZ, R51.H0_H0 ;  /* 0x20000033ff317230 */ /* 0x000fe20000004100 */
[----:B------:R-:W-:Y:S01]  /*7020*/  ISETP.NE.AND P0, PT, R97, RZ, PT ;  /* 0x000000ff6100720c */ /* 0x000fe20003f05270 */
[----:B------:R-:W-:Y:S01]  /*7030*/  HADD2.F32 R68, -RZ, R65.H1_H1 ;  /* 0x30000041ff447230 */ /* 0x000fe20000004100 */
[----:B------:R-:W-:Y:S01]  /*7040*/  ISETP.NE.AND P6, PT, R102, RZ, PT ;  /* 0x000000ff6600720c */ /* 0x000fe20003fc5270 */
[----:B------:R-:W-:Y:S02]  /*7050*/  HADD2.F32 R54, -RZ, R51.H1_H1 ;  /* 0x30000033ff367230 */ /* 0x000fe40000004100 */
[C---:B---3--:R-:W-:Y:S01]  /*7060*/  FMUL R0, R38.reuse, R4 ;  /* 0x0000000426007220 */ /* 0x048fe20000400000 */
[C---:B------:R-:W-:Y:S01]  /*7070*/  FMUL R2, R38.reuse, R5 ;  /* 0x0000000526027220 */ /* 0x040fe20000400000 */
[C---:B------:R-:W-:Y:S01]  /*7080*/  FMUL R4, R38.reuse, R8 ;  /* 0x0000000826047220 */ /* 0x040fe20000400000 */
[C---:B------:R-:W-:Y:S01]  /*7090*/  FMUL R5, R38.reuse, R9 ;  /* 0x0000000926057220 */ /* 0x040fe20000400000 */
[C---:B------:R-:W-:Y:S01]  /*70a0*/  FFMA R0, R41.reuse, R40, R0 ;  /* 0x0000002829007223 */ /* 0x040fe20000000000 */
[C---:B------:R-:W-:Y:S01]  /*70b0*/  FFMA R2, R41.reuse, R42, R2 ;  /* 0x0000002a29027223 */ /* 0x040fe20000000002 */
[C---:B------:R-:W-:Y:S01]  /*70c0*/  FMUL R8, R38.reuse, R12 ;  /* 0x0000000c26087220 */ /* 0x040fe20000400000 */
[C---:B------:R-:W-:Y:S01]  /*70d0*/  FMUL R9, R38.reuse, R13 ;  /* 0x0000000d26097220 */ /* 0x040fe20000400000 */
[----:B------:R-:W-:Y:S02]  /*70e0*/  HADD2.F32 R51, -RZ, R53.H0_H0 ;  /* 0x20000035ff337230 */ /* 0x000fe40000004100 */
[C---:B------:R-:W-:Y:S01]  /*70f0*/  FMUL R12, R38.reuse, R16 ;  /* 0x00000010260c7220 */ /* 0x040fe20000400000 */
        /* <DEDUP_REMOVED lines=13> */
[C---:B------:R-:W-:Y:S01]  /*71d0*/  FFMA R3, R41.reuse, R44, R3 ;  /* 0x0000002c29037223 */ /* 0x040fe20000000003 */
[----:B------:R-:W-:Y:S01]  /*71e0*/  F2FP.F16.E5M2.UNPACK_B R40, R79 ;  /* 0x0000004fff28723e */ /* 0x000fe200020004ff */
[C---:B------:R-:W-:Y:S01]  /*71f0*/  FFMA R7, R41.reuse, R46, R7 ;  /* 0x0000002e29077223 */ /* 0x040fe20000000007 */
[C---:B------:R-:W-:Y:S01]  /*7200*/  FFMA R4, R41.reuse, R43, R4 ;  /* 0x0000002b29047223 */ /* 0x040fe20000000004 */
[----:B------:R-:W-:Y:S01]  /*7210*/  F2FP.F16.E5M2.UNPACK_B R42, R79.H1 ;  /* 0x0000004fff2a723e */ /* 0x000fe200030004ff */
[C---:B------:R-:W-:Y:S01]  /*7220*/  FFMA R5, R41.reuse, R48, R5 ;  /* 0x0000003029057223 */ /* 0x040fe20000000005 */
[----:B------:R-:W-:Y:S01]  /*7230*/  FFMA R6, R41, R45, R6 ;  /* 0x0000002d29067223 */ /* 0x000fe20000000006 */
[----:B------:R-:W-:Y:S01]  /*7240*/  F2FP.SATFINITE.E5M2.F32.PACK_AB_MERGE_C R99, R7, R3, RZ ;  /* 0x000000030763723e */ /* 0x000fe200048060ff */
[C---:B------:R-:W-:Y:S01]  /*7250*/  FFMA R11, R41.reuse, R50, R11 ;  /* 0x00000032290b7223 */ /* 0x040fe2000000000b */
[C---:B------:R-:W-:Y:S01]  /*7260*/  FFMA R8, R41.reuse, R47, R8 ;  /* 0x0000002f29087223 */ /* 0x040fe20000000008 */
[----:B------:R-:W-:Y:S01]  /*7270*/  FMUL R10, R38, R14 ;  /* 0x0000000e260a7220 */ /* 0x000fe20000400000 */
[----:B------:R-:W-:Y:S01]  /*7280*/  F2FP.SATFINITE.E5M2.F32.PACK_AB_MERGE_C R104, R2, R0, R99 ;  /* 0x000000000268723e */ /* 0x000fe20004806063 */
[----:B------:R-:W-:Y:S01]  /*7290*/  FFMA R9, R41, R52, R9 ;  /* 0x0000003429097223 */ /* 0x000fe20000000009 */
[----:B------:R-:W-:Y:S01]  /*72a0*/  F2FP.SATFINITE.E5M2.F32.PACK_AB_MERGE_C R105, R11, R6, RZ ;  /* 0x000000060b69723e */ /* 0x000fe200048060ff */
[----:B------:R-:W-:Y:S01]  /*72b0*/  FFMA R10, R41, R49, R10 ;  /* 0x00000031290a7223 */ /* 0x000fe2000000000a */
[----:B------:R-:W-:Y:S01]  /*72c0*/  IADD3 R99, PT, PT, R112, R103, RZ ;  /* 0x0000006770637210 */ /* 0x000fe20007ffe0ff */
[C---:B------:R-:W-:Y:S01]  /*72d0*/  FMUL R15, R38.reuse, R15 ;  /* 0x0000000f260f7220 */ /* 0x040fe20000400000 */
[--C-:B------:R-:W-:Y:S01]  /*72e0*/  HADD2.F32 R53, -RZ, R55.reuse.H0_H0 ;  /* 0x20000037ff357230 */ /* 0x100fe20000004100 */
[----:B------:R-:W-:Y:S01]  /*72f0*/  F2FP.SATFINITE.E5M2.F32.PACK_AB_MERGE_C R105, R5, R4, R105 ;  /* 0x000000040569723e */ /* 0x000fe20004806069 */
[----:B------:R-:W-:Y:S02]  /*7300*/  HADD2.F32 R58, -RZ, R55.H1_H1 ;  /* 0x30000037ff3a7230 */ /* 0x000fe40000004100 */
[C---:B------:R-:W-:Y:S01]  /*7310*/  FFMA R15, R41.reuse, R54, R15 ;  /* 0x00000036290f7223 */ /* 0x040fe2000000000f */
[C---:B------:R-:W-:Y:S01]  /*7320*/  FFMA R12, R41.reuse, R51, R12 ;  /* 0x00000033290c7223 */ /* 0x040fe2000000000c */
[C---:B------:R-:W-:Y:S01]  /*7330*/  FFMA R13, R41.reuse, R56, R13 ;  /* 0x00000038290d7223 */ /* 0x040fe2000000000d */
[----:B------:R-:W-:Y:S02]  /*7340*/  HADD2.F32 R55, -RZ, R57.H0_H0 ;  /* 0x20000039ff377230 */ /* 0x000fe40000004100 */
[C---:B------:R-:W-:Y:S01]  /*7350*/  FMUL R14, R38.reuse, R18 ;  /* 0x00000012260e7220 */ /* 0x040fe20000400000 */
[C---:B------:R-:W-:Y:S01]  /*7360*/  FMUL R19, R38.reuse, R19 ;  /* 0x0000001326137220 */ /* 0x040fe20000400000 */
[--C-:B------:R-:W-:Y:S02]  /*7370*/  HADD2.F32 R57, -RZ, R59.reuse.H0_H0 ;  /* 0x2000003bff397230 */ /* 0x100fe40000004100 */
[C---:B------:R-:W-:Y:S01]  /*7380*/  FMUL R18, R38.reuse, R22 ;  /* 0x0000001626127220 */ /* 0x040fe20000400000 */
[C---:B------:R-:W-:Y:S01]  /*7390*/  FFMA R14, R41.reuse, R53, R14 ;  /* 0x00000035290e7223 */ /* 0x040fe2000000000e */
[----:B------:R-:W-:Y:S02]  /*73a0*/  HADD2.F32 R62, -RZ, R59.H1_H1 ;  /* 0x3000003bff3e7230 */ /* 0x000fe40000004100 */
[C---:B------:R-:W-:Y:S01]  /*73b0*/  FFMA R19, R41.reuse, R58, R19 ;  /* 0x0000003a29137223 */ /* 0x040fe20000000013 */
[----:B------:R-:W-:Y:S02]  /*73c0*/  HADD2.F32 R59, -RZ, R61.H0_H0 ;  /* 0x2000003dff3b7230 */ /* 0x000fe40000004100 */
[C---:B------:R-:W-:Y:S01]  /*73d0*/  FMUL R23, R38.reuse, R23 ;  /* 0x0000001726177220 */ /* 0x040fe20000400000 */
[C---:B------:R-:W-:Y:S01]  /*73e0*/  FFMA R16, R41.reuse, R55, R16 ;  /* 0x0000003729107223 */ /* 0x040fe20000000010 */
[C---:B------:R-:W-:Y:S01]  /*73f0*/  FFMA R17, R41.reuse, R60, R17 ;  /* 0x0000003c29117223 */ /* 0x040fe20000000011 */
[--C-:B------:R-:W-:Y:S02]  /*7400*/  HADD2.F32 R61, -RZ, R63.reuse.H0_H0 ;  /* 0x2000003fff3d7230 */ /* 0x100fe40000004100 */
[C---:B------:R-:W-:Y:S01]  /*7410*/  FFMA R18, R41.reuse, R57, R18 ;  /* 0x0000003929127223 */ /* 0x040fe20000000012 */
[----:B------:R-:W-:Y:S02]  /*7420*/  HADD2.F32 R66, -RZ, R63.H1_H1 ;  /* 0x3000003fff427230 */ /* 0x000fe40000004100 */
[C---:B------:R-:W-:Y:S01]  /*7430*/  FMUL R22, R38.reuse, R26 ;  /* 0x0000001a26167220 */ /* 0x040fe20000400000 */
[----:B------:R-:W-:Y:S02]  /*7440*/  HADD2.F32 R63, -RZ, R65.H0_H0 ;  /* 0x20000041ff3f7230 */ /* 0x000fe40000004100 */
[C---:B------:R-:W-:Y:S01]  /*7450*/  FFMA R23, R41.reuse, R62, R23 ;  /* 0x0000003e29177223 */ /* 0x040fe20000000017 */
[C---:B------:R-:W-:Y:S01]  /*7460*/  FMUL R27, R38.reuse, R27 ;  /* 0x0000001b261b7220 */ /* 0x040fe20000400000 */
[C---:B------:R-:W-:Y:S01]  /*7470*/  FFMA R20, R41.reuse, R59, R20 ;  /* 0x0000003b29147223 */ /* 0x040fe20000000014 */
[C---:B------:R-:W-:Y:S01]  /*7480*/  FFMA R21, R41.reuse, R64, R21 ;  /* 0x0000004029157223 */ /* 0x040fe20000000015 */
[--C-:B------:R-:W-:Y:S02]  /*7490*/  HADD2.F32 R65, -RZ, R67.reuse.H0_H0 ;  /* 0x20000043ff417230 */ /* 0x100fe40000004100 */
[C---:B------:R-:W-:Y:S01]  /*74a0*/  FFMA R22, R41.reuse, R61, R22 ;  /* 0x0000003d29167223 */ /* 0x040fe20000000016 */
[----:B------:R-:W-:Y:S02]  /*74b0*/  HADD2.F32 R70, -RZ, R67.H1_H1 ;  /* 0x30000043ff467230 */ /* 0x000fe40000004100 */
[C---:B------:R-:W-:Y:S01]  /*74c0*/  FMUL R26, R38.reuse, R30 ;  /* 0x0000001e261a7220 */ /* 0x040fe20000400000 */
[--C-:B------:R-:W-:Y:S02]  /*74d0*/  HADD2.F32 R67, -RZ, R40.reuse.H0_H0 ;  /* 0x20000028ff437230 */ /* 0x100fe40000004100 */
[C---:B------:R-:W-:Y:S01]  /*74e0*/  FFMA R27, R41.reuse, R66, R27 ;  /* 0x00000042291b7223 */ /* 0x040fe2000000001b */
[C---:B------:R-:W-:Y:S01]  /*74f0*/  FMUL R31, R38.reuse, R31 ;  /* 0x0000001f261f7220 */ /* 0x040fe20000400000 */
[C---:B------:R-:W-:Y:S01]  /*7500*/  FFMA R24, R41.reuse, R63, R24 ;  /* 0x0000003f29187223 */ /* 0x040fe20000000018 */
[----:B------:R-:W-:Y:S02]  /*7510*/  HADD2.F32 R40, -RZ, R40.H1_H1 ;  /* 0x30000028ff287230 */ /* 0x000fe40000004100 */
[C---:B------:R-:W-:Y:S01]  /*7520*/  FFMA R25, R41.reuse, R68, R25 ;  /* 0x0000004429197223 */ /* 0x040fe20000000019 */
[--C-:B------:R-:W-:Y:S02]  /*7530*/  HADD2.F32 R69, -RZ, R42.reuse.H0_H0 ;  /* 0x2000002aff457230 */ /* 0x100fe40000004100 */
[C---:B------:R-:W-:Y:S01]  /*7540*/  FFMA R26, R41.reuse, R65, R26 ;  /* 0x00000041291a7223 */ /* 0x040fe2000000001a */
[----:B------:R-:W-:Y:S02]  /*7550*/  HADD2.F32 R42, -RZ, R42.H1_H1 ;  /* 0x3000002aff2a7230 */ /* 0x000fe40000004100 */
[C---:B------:R-:W-:Y:S01]  /*7560*/  FMUL R30, R38.reuse, R34 ;  /* 0x00000022261e7220 */ /* 0x040fe20000400000 */
[----:B------:R-:W-:Y:S01]  /*7570*/  FFMA R31, R41, R70, R31 ;  /* 0x00000046291f7223 */ /* 0x000fe2000000001f */
[----:B------:R-:W-:Y:S01]  /*7580*/  FMUL R35, R38, R35 ;  /* 0x0000002326237220 */ /* 0x000fe20000400000 */
[----:B------:R-:W-:Y:S01]  /*7590*/  F2FP.SATFINITE.E5M2.F32.PACK_AB_MERGE_C R106, R15, R10, RZ ;  /* 0x0000000a0f6a723e */ /* 0x000fe200048060ff */
[----:B------:R-:W-:Y:S01]  /*75a0*/  FFMA R28, R41, R67, R28 ;  /* 0x00000043291c7223 */ /* 0x000fe2000000001c */
[----:B------:R-:W-:Y:S01]  /*75b0*/  F2FP.SATFINITE.E5M2.F32.PACK_AB_MERGE_C R107, R19, R14, RZ ;  /* 0x0000000e136b723e */ /* 0x000fe200048060ff */
[C---:B------:R-:W-:Y:S01]  /*75c0*/  FFMA R29, R41.reuse, R40, R29 ;  /* 0x00000028291d7223 */ /* 0x040fe2000000001d */
[C---:B------:R-:W-:Y:S01]  /*75d0*/  FFMA R30, R41.reuse, R69, R30 ;  /* 0x00000045291e7223 */ /* 0x040fe2000000001e */
[----:B------:R-:W-:Y:S01]  /*75e0*/  FFMA R35, R41, R42, R35 ;  /* 0x0000002a29237223 */ /* 0x000fe20000000023 */
[----:B------:R-:W-:Y:S02]  /*75f0*/  F2FP.SATFINITE.E5M2.F32.PACK_AB_MERGE_C R106, R9, R8, R106 ;  /* 0x00000008096a723e */ /* 0x000fe4000480606a */
[----:B------:R-:W-:Y:S02]  /*7600*/  F2FP.SATFINITE.E5M2.F32.PACK_AB_MERGE_C R107, R13, R12, R107 ;  /* 0x0000000c0d6b723e */ /* 0x000fe4000480606b */
[----:B------:R-:W-:Y:S02]  /*7610*/  F2FP.SATFINITE.E5M2.F32.PACK_AB_MERGE_C R108, R23, R18, RZ ;  /* 0x00000012176c723e */ /* 0x000fe400048060ff */
[----:B------:R-:W-:Y:S01]  /*7620*/  F2FP.SATFINITE.E5M2.F32.PACK_AB_MERGE_C R109, R27, R22, RZ ;  /* 0x000000161b6d723e */ /* 0x000fe200048060ff */
[----:B------:R1:W-:Y:S01]  /*7630*/  STS.128 [R84+UR44+0x4400], R104 ;  /* 0x0044006854007988 */ /* 0x0003e20008000c2c */
[----:B------:R-:W-:Y:S02]  /*7640*/  F2FP.SATFINITE.E5M2.F32.PACK_AB_MERGE_C R113, R31, R26, RZ ;  /* 0x0000001a1f71723e */ /* 0x000fe400048060ff */
[----:B------:R-:W-:Y:S02]  /*7650*/  F2FP.SATFINITE.E5M2.F32.PACK_AB_MERGE_C R114, R35, R30, RZ ;  /* 0x0000001e2372723e */ /* 0x000fe400048060ff */
[----:B------:R-:W-:Y:S02]  /*7660*/  F2FP.SATFINITE.E5M2.F32.PACK_AB_MERGE_C R108, R17, R16, R108 ;  /* 0x00000010116c723e */ /* 0x000fe4000480606c */
[----:B------:R-:W-:Y:S02]  /*7670*/  F2FP.SATFINITE.E5M2.F32.PACK_AB_MERGE_C R109, R21, R20, R109 ;  /* 0x00000014156d723e */ /* 0x000fe4000480606d */
[----:B------:R-:W-:Y:S02]  /*7680*/  F2FP.SATFINITE.E5M2.F32.PACK_AB_MERGE_C R110, R25, R24, R113 ;  /* 0x00000018196e723e */ /* 0x000fe40004806071 */
[----:B------:R-:W-:Y:S02]  /*7690*/  F2FP.SATFINITE.E5M2.F32.PACK_AB_MERGE_C R111, R29, R28, R114 ;  /* 0x0000001c1d6f723e */ /* 0x000fe40004806072 */
[----:B------:R-:W-:Y:S02]  /*76a0*/  LEA R112, R93, UR44, 0x3 ;  /* 0x0000002c5d707c11 */ /* 0x000fe4000f8e18ff */
[----:B------:R-:W-:Y:S01]  /*76b0*/  @P6 SHF.L.U32 R113, R91, 0x1f, RZ ;  /* 0x0000001f5b716819 */ /* 0x000fe200000006ff */
[----:B------:R1:W-:Y:S01]  /*76c0*/  STS.128 [R99+0x4410], R108 ;  /* 0x0044106c63007388 */ /* 0x0003e20000000c00 */
[----:B------:R-:W-:Y:S01]  /*76d0*/  @!PT LDS RZ, [RZ] ;  /* 0x00000000fffff984 */ /* 0x000fe20000000800 */
[----:B------:R-:W-:Y:S01]  /*76e0*/  @!PT LDS RZ, [RZ] ;  /* 0x00000000fffff984 */ /* 0x000fe20000000800 */
[----:B------:R-:W-:Y:S01]  /*76f0*/  @!PT LDS RZ, [RZ] ;  /* 0x00000000fffff984 */ /* 0x000fe20000000800 */
[----:B------:R-:W-:Y:S01]  /*7700*/  @!PT LDS RZ, [RZ] ;  /* 0x00000000fffff984 */ /* 0x000fe20000000800 */
[----:B------:R2:W-:Y:S07]  /*7710*/  MEMBAR.ALL.CTA ;  /* 0x0000000000007992 */ /* 0x0005ee0000008000 */
[----:B--2---:R-:W2:Y:S02]  /*7720*/  FENCE.VIEW.ASYNC.S ;  /* 0x00000000000073c6 */ /* 0x004ea40000000000 */
[----:B--2---:R-:W-:Y:S06]  /*7730*/  BAR.SYNC.DEFER_BLOCKING 0x1, 0x80 ;  /* 0x0042000000007b1d */ /* 0x004fec0000010000 */
[----:B------:R-:W-:Y:S05]  /*7740*/  @P0 BRA `(.L_x_123) ;  /* 0x0000000000280947 */ /* 0x000fea0003800000 */
[----:B------:R-:W-:Y:S01]  /*7750*/  UIADD3 UR4, UPT, UPT, UR44, 0x4400, URZ ;  /* 0x000044002c047890 */ /* 0x000fe2000fffe0ff */
[----:B------:R-:W-:Y:S05]  /*7760*/  UMOV UR51, UR36 ;  /* 0x0000002400337c82 */ /* 0x000fea0008000000 */
[----:B------:R-:W-:Y:S01]  /*7770*/  MOV R96, UR4 ;  /* 0x0000000400607c02 */ /* 0x000fe20008000f00 */
[----:B------:R-:W-:Y:S03]  /*7780*/  UIADD3 UR4, UP0, UPT, UR62, 0x680, URZ ;  /* 0x000006803e047890 */ /* 0x000fe6000ff1e0ff */
[----:B------:R-:W-:Y:S01]  /*7790*/  R2UR UR48, R96 ;  /* 0x00000000603072ca */ /* 0x000fe200000e0000 */
[----:B------:R-:W-:Y:S11]  /*77a0*/  UIADD3.X UR5, UPT, UPT, URZ, UR63, URZ, UP0, !UPT ;  /* 0x0000003fff057290 */ /* 0x000ff600087fe4ff */
[----:B------:R-:W-:Y:S01]  /*77b0*/  @!UPT UIADD3 URZ, UPT, UPT, URZ, URZ, URZ ;  /* 0x000000fffffff290 */ /* 0x000fe2000fffe0ff */
[----:B------:R2:W-:Y:S01]  /*77c0*/  UTMASTG.3D [UR48], [UR4] ;  /* 0x00000030040073b5 */ /* 0x0005e20008010000 */
[----:B------:R0:W-:Y:S01]  /*77d0*/  UTMACMDFLUSH ;  /* 0x00000000000079b7 */ /* 0x0001e20000000000 */
[----:B--2---:R-:W-:Y:S04]  /*77e0*/  DEPBAR.LE SB0, 0x1 ;  /* 0x000080400000791a */ /* 0x004fe80000000000 */
.L_x_123:
[----:B------:R-:W-:Y:S05]  /*77f0*/  BSYNC.RECONVERGENT B0 ;  /* 0x0000000000007941 */ /* 0x000fea0003800200 */
.L_x_122:
[----:B------:R-:W-:Y:S06]  /*7800*/  BAR.SYNC.DEFER_BLOCKING 0x1, 0x80 ;  /* 0x0042000000007b1d */ /* 0x000fec0000010000 */
[----:B------:R-:W2:Y:S01]  /*7810*/  @P6 SYNCS.PHASECHK.TRANS64.TRYWAIT P0, [R112+URZ+0x140], R113 ;  /* 0x00014071700065a7 */ /* 0x000ea200080011ff */
[----:B------:R-:W-:Y:S01]  /*7820*/  BSSY B1, `(.L_x_124) ;  /* 0x0000020000017945 */ /* 0x000fe20003800000 */
[----:B--2---:R-:W-:Y:S03]  /*7830*/  @P6 SEL R100, RZ, 0x1, !P0 ;  /* 0x00000001ff646807 */ /* 0x004fe60004000000 */
[----:B------:R-:W-:Y:S05]  /*7840*/  @!P6 BRA `(.L_x_125) ;  /* 0x000000000074e947 */ /* 0x000fea0003800000 */
[----:B------:R-:W-:Y:S01]  /*7850*/  ISETP.NE.AND P1, PT, R101, RZ, PT ;  /* 0x000000ff6500720c */ /* 0x000fe20003f25270 */
[----:B------:R-:W2:Y:S01]  /*7860*/  S2R R0, SR_CgaCtaId ;  /* 0x0000000000007919 */ /* 0x000ea20000008800 */
[----:B------:R-:W-:Y:S01]  /*7870*/  ISETP.NE.AND P0, PT, R100, RZ, PT ;  /* 0x000000ff6400720c */ /* 0x000fe20003f05270 */
[----:B------:R-:W-:Y:S10]  /*7880*/  BSSY B0, `(.L_x_126) ;  /* 0x0000008000007945 */ /* 0x000ff40003800000 */
[----:B------:R-:W-:Y:S05]  /*7890*/  @P1 IMAD R2, R93, 0x1000, R84 ;  /* 0x000010005d021824 */ /* 0x000fea00078e0254 */
[----:B------:R-:W-:Y:S05]  /*78a0*/  @P1 IADD3 R4, PT, PT, R2, UR44, RZ ;  /* 0x0000002c02041c10 */ /* 0x000fea000fffe0ff */
[----:B------:R-:W-:Y:S01]  /*78b0*/  @P1 IMAD.IADD R4, R4, 0x1, R103 ;  /* 0x0000000104041824 */ /* 0x000fe200078e0267 */
[----:B------:R-:W-:Y:S06]  /*78c0*/  @P0 BRA `(.L_x_127) ;  /* 0x00000000000c0947 */ /* 0x000fec0003800000 */
[----:B------:R-:W-:Y:S04]  /*78d0*/  SHF.L.U32 R3, R91, 0x1f, RZ ;  /* 0x0000001f5b037819 */ /* 0x000fe800000006ff */
[----:B------:R-:W3:Y:S02]  /*78e0*/  SYNCS.PHASECHK.TRANS64.TRYWAIT P0, [R112+URZ+0x140], R3 ;  /* 0x00014003700075a7 */ /* 0x000ee400080011ff */
[----:B---3--:R-:W-:Y:S05]  /*78f0*/  @!P0 BRA `(.L_x_128) ;  /* 0x0000003800448947 */ /* 0x008fea0003800000 */
.L_x_127:
[----:B------:R-:W-:Y:S05]  /*7900*/  BSYNC B0 ;  /* 0x0000000000007941 */ /* 0x000fea0003800000 */
.L_x_126:
[----:B------:R-:W-:Y:S01]  /*7910*/  ISETP.NE.AND P0, PT, R101, RZ, PT ;  /* 0x000000ff6500720c */ /* 0x000fe20003f05270 */
[----:B---3--:R-:W-:Y:S02]  /*7920*/  VIADD R3, R112, 0x160 ;  /* 0x0000016070037836 */ /* 0x008fe40000000000 */
[----:B------:R-:W-:Y:S03]  /*7930*/  VIADD R93, R93, 0x1 ;  /* 0x000000015d5d7836 */ /* 0x000fe60000000000 */
[----:B--2---:R-:W-:Y:S07]  /*7940*/  PRMT R0, R0, 0x654, R3 ;  /* 0x0000065400007816 */ /* 0x004fee0000000003 */
[----:B------:R2:W3:Y:S04]  /*7950*/  @P0 LDS.128 R72, [R2+UR44+0x400] ;  /* 0x0004002c02480984 */ /* 0x0004e80008000c00 */
[----:B------:R2:W4:Y:S01]  /*7960*/  @P0 LDS.128 R76, [R4+0x410] ;  /* 0x00041000044c0984 */ /* 0x0005220000000c00 */
        /* <DEDUP_REMOVED lines=10> */
[----:B--23--:R-:W-:Y:S02]  /*7a10*/  LOP3.LUT R91, R91, R0, RZ, 0x3c, !PT ;  /* 0x000000005b5b7212 */ /* 0x00cfe400078e3cff */
.L_x_125:
[----:B------:R-:W-:Y:S05]  /*7a20*/  BSYNC B1 ;  /* 0x0000000000017941 */ /* 0x000fea0003800000 */
.L_x_124:
[----:B------:R-:W-:Y:S05]  /*7a30*/  VIADD R3, R39, 0x40 ;  /* 0x0000004027037836 */ /* 0x000fea0000000000 */
[----:B------:R-:W-:Y:S04]  /*7a40*/  SHF.R.U32.HI R3, RZ, 0x15, R3 ;  /* 0x00000015ff037819 */ /* 0x000fe80000011603 */
[----:B------:R-:W-:Y:S11]  /*7a50*/  LOP3.LUT P0, RZ, R3, 0x3, R86, 0x48, !PT ;  /* 0x0000000303ff7812 */ /* 0x000ff60007804856 */
[----:B------:R-:W-:Y:S02]  /*7a60*/  @!UPT UIADD3 URZ, UPT, UPT, URZ, URZ, URZ ;  /* 0x000000fffffff290 */ /* 0x000fe4000fffe0ff */
[----:B------:R-:W-:Y:S05]  /*7a70*/  @!P0 BRA `(.L_x_129) ;  /* 0x0000000000408947 */ /* 0x000fea0003800000 */
[----:B------:R-:W2:Y:S01]  /*7a80*/  LDCU.64 UR8, c[0x4][0x78] ;  /* 0x01000f00ff0877ac */ /* 0x000ea20008000a00 */
[----:B------:R-:W-:Y:S01]  /*7a90*/  MOV R3, 0x0 ;  /* 0x0000000000037802 */ /* 0x000fe20000000f00 */
[----:B------:R-:W-:Y:S02]  /*7aa0*/  HFMA2 R12, -RZ, RZ, 0, 5.9604644775390625e-08 ;  /* 0x00000001ff0c7431 */ /* 0x000fe400000001ff */
[----:B------:R-:W-:Y:S02]  /*7ab0*/  IMAD.MOV.U32 R8, RZ, RZ, 0x192 ;  /* 0x00000192ff087424 */ /* 0x000fe400078e00ff */
[----:B------:R-:W-:Y:S01]  /*7ac0*/  IMAD.MOV.U32 R13, RZ, RZ, RZ ;  /* 0x000000ffff0d7224 */ /* 0x000fe200078e00ff */
[----:B------:R-:W3:Y:S01]  /*7ad0*/  LDCU.64 UR6, c[0x4][0x80] ;  /* 0x01001000ff0677ac */ /* 0x000ee20008000a00 */
[----:B------:R-:W1:Y:S01]  /*7ae0*/  LDC.64 R2, c[0x4][R3] ;  /* 0x0100000003027b82 */ /* 0x000e620000000a00 */
[----:B------:R-:W5:Y:S01]  /*7af0*/  LDCU.64 UR4, c[0x4][0x18] ;  /* 0x01000300ff0477ac */ /* 0x000f620008000a00 */
[----:B--2---:R-:W-:Y:S01]  /*7b00*/  MOV R5, UR9 ;  /* 0x0000000900057c02 */ /* 0x004fe20008000f00 */
[----:B------:R-:W-:Y:S01]  /*7b10*/  IMAD.U32 R4, RZ, RZ, UR8 ;  /* 0x00000008ff047e24 */ /* 0x000fe2000f8e00ff */
[----:B---3--:R-:W-:Y:S01]  /*7b20*/  MOV R7, UR7 ;  /* 0x0000000700077c02 */ /* 0x008fe20008000f00 */
[----:B------:R-:W-:Y:S01]  /*7b30*/  IMAD.U32 R6, RZ, RZ, UR6 ;  /* 0x00000006ff067e24 */ /* 0x000fe2000f8e00ff */
[----:B-----5:R-:W-:Y:S01]  /*7b40*/  MOV R11, UR5 ;  /* 0x00000005000b7c02 */ /* 0x020fe20008000f00 */
[----:B------:R-:W-:Y:S02]  /*7b50*/  IMAD.U32 R10, RZ, RZ, UR4 ;  /* 0x00000004ff0a7e24 */ /* 0x000fe4000f8e00ff */
[----:B------:R-:W-:Y:S07]  /*7b60*/  LEPC R20, `(.L_x_129) ;  /* 0x000000001014794e */ /* 0x000fee0000000000 */
[----:B-1--4-:R-:W-:Y:S05]  /*7b70*/  CALL.ABS.NOINC R2 ;  /* 0x0000000002007343 */ /* 0x012fea0003c00000 */
.L_x_129:
        /* <DEDUP_REMOVED lines=14> */
[----:B------:R-:W-:Y:S01]  /*7c60*/  F2FP.F16.E5M2.UNPACK_B R54, R75 ;  /* 0x0000004bff36723e */ /* 0x000fe200020004ff */
[----:B------:R-:W-:Y:S01]  /*7c70*/  LDTM.16dp32bit_t0_t15.x32 R4, tmem[UR4+0x40] ;  /* 0x00004004000479ee */ /* 0x000fe20008a80000 */
[----:B------:R-:W2:Y:S01]  /*7c80*/  LDTM.16dp32bit_t16_t31.x32 R4, tmem[UR4+0x60] ;  /* 0x00006004000479ee */ /* 0x000ea20008aa0000 */
[----:B------:R-:W-:Y:S01]  /*7c90*/  HADD2.F32 R46, -RZ, R46.H1_H1 ;  /* 0x3000002eff2e7230 */ /* 0x000fe20000004100 */
[----:B----4-:R-:W-:Y:S01]  /*7ca0*/  F2FP.F16.E5M2.UNPACK_B R58, R76 ;  /* 0x0000004cff3a723e */ /* 0x010fe200020004ff */
[--C-:B------:R-:W-:Y:S01]  /*7cb0*/  HADD2.F32 R49, -RZ, R50.reuse.H0_H0 ;  /* 0x20000032ff317230 */ /* 0x100fe20000004100 */
[----:B------:R-:W-:Y:S01]  /*7cc0*/  F2FP.F16.E5M2.UNPACK_B R62, R77 ;  /* 0x0000004dff3e723e */ /* 0x000fe200020004ff */
[----:B------:R-:W-:Y:S01]  /*7cd0*/  HADD2.F32 R50, -RZ, R50.H1_H1 ;  /* 0x30000032ff327230 */ /* 0x000fe20000004100 */
[----:B------:R-:W-:Y:S01]  /*7ce0*/  F2FP.F16.E5M2.UNPACK_B R66, R78 ;  /* 0x0000004eff42723e */ /* 0x000fe200020004ff */
[--C-:B------:R-:W-:Y:S01]  /*7cf0*/  HADD2.F32 R53, -RZ, R54.reuse.H0_H0 ;  /* 0x20000036ff357230 */ /* 0x100fe20000004100 */
[----:B------:R-:W-:Y:S01]  /*7d00*/  F2FP.F16.E5M2.UNPACK_B R70, R79 ;  /* 0x0000004fff46723e */ /* 0x000fe200020004ff */
[----:B------:R-:W-:Y:S01]  /*7d10*/  HADD2.F32 R54, -RZ, R54.H1_H1 ;  /* 0x30000036ff367230 */ /* 0x000fe20000004100 */
[----:B------:R-:W-:Y:S01]  /*7d20*/  F2FP.F16.E5M2.UNPACK_B R56, R75.H1 ;  /* 0x0000004bff38723e */ /* 0x000fe200030004ff */
[--C-:B------:R-:W-:Y:S01]  /*7d30*/  HADD2.F32 R57, -RZ, R58.reuse.H0_H0 ;  /* 0x2000003aff397230 */ /* 0x100fe20000004100 */
[----:B------:R-:W-:Y:S01]  /*7d40*/  F2FP.F16.E5M2.UNPACK_B R60, R76.H1 ;  /* 0x0000004cff3c723e */ /* 0x000fe200030004ff */
[----:B------:R-:W-:Y:S01]  /*7d50*/  HADD2.F32 R58, -RZ, R58.H1_H1 ;  /* 0x3000003aff3a7230 */ /* 0x000fe20000004100 */
[----:B------:R-:W-:Y:S01]  /*7d60*/  F2FP.F16.E5M2.UNPACK_B R64, R77.H1 ;  /* 0x0000004dff40723e */ /* 0x000fe200030004ff */
[--C-:B------:R-:W-:Y:S01]  /*7d70*/  HADD2.F32 R61, -RZ, R62.reuse.H0_H0 ;  /* 0x2000003eff3d7230 */ /* 0x100fe20000004100 */
[----:B------:R-:W-:Y:S01]  /*7d80*/  F2FP.F16.E5M2.UNPACK_B R68, R78.H1 ;  /* 0x0000004eff44723e */ /* 0x000fe200030004ff */
[----:B------:R-:W-:Y:S01]  /*7d90*/  HADD2.F32 R62, -RZ, R62.H1_H1 ;  /* 0x3000003eff3e7230 */ /* 0x000fe20000004100 */
[----:B------:R-:W-:Y:S01]  /*7da0*/  ISETP.NE.AND P0, PT, R97, RZ, PT ;  /* 0x000000ff6100720c */ /* 0x000fe20003f05270 */
[--C-:B------:R-:W-:Y:S01]  /*7db0*/  HADD2.F32 R65, -RZ, R66.reuse.H0_H0 ;  /* 0x20000042ff417230 */ /* 0x100fe20000004100 */
[----:B------:R-:W-:Y:S01]  /*7dc0*/  ISETP.NE.AND P6, PT, R102, RZ, PT ;  /* 0x000000ff6600720c */ /* 0x000fe20003fc5270 */
[----:B------:R-:W-:Y:S02]  /*7dd0*/  HADD2.F32 R66, -RZ, R66.H1_H1 ;  /* 0x30000042ff427230 */ /* 0x000fe40000004100 */
[--C-:B------:R-:W-:Y:S02]  /*7de0*/  HADD2.F32 R69, -RZ, R70.reuse.H0_H0 ;  /* 0x20000046ff457230 */ /* 0x100fe40000004100 */
[C---:B--2---:R-:W-:Y:S01]  /*7df0*/  FMUL R0, R38.reuse, R4 ;  /* 0x0000000426007220 */ /* 0x044fe20000400000 */
[C---:B------:R-:W-:Y:S01]  /*7e00*/  FMUL R2, R38.reuse, R5 ;  /* 0x0000000526027220 */ /* 0x040fe20000400000 */
[C---:B------:R-:W-:Y:S01]  /*7e10*/  FMUL R4, R38.reuse, R8 ;  /* 0x0000000826047220 */ /* 0x040fe20000400000 */
[C---:B------:R-:W-:Y:S01]  /*7e20*/  FMUL R5, R38.reuse, R9 ;  /* 0x0000000926057220 */ /* 0x040fe20000400000 */
[C---:B------:R-:W-:Y:S01]  /*7e30*/  FFMA R0, R41.reuse, R40, R0 ;  /* 0x0000002829007223 */ /* 0x040fe20000000000 */
[C---:B------:R-:W-:Y:S01]  /*7e40*/  FFMA R2, R41.reuse, R43, R2 ;  /* 0x0000002b29027223 */ /* 0x040fe20000000002 */
        /* <DEDUP_REMOVED lines=10> */
[----:B------:R-:W-:Y:S02]  /*7ef0*/  HADD2.F32 R70, -RZ, R70.H1_H1 ;  /* 0x30000046ff467230 */ /* 0x000fe40000004100 */
[C---:B------:R-:W-:Y:S01]  /*7f00*/  FMUL R28, R38.reuse, R32 ;  /* 0x00000020261c7220 */ /* 0x040fe20000400000 */
[C---:B------:R-:W-:Y:S01]  /*7f10*/  FMUL R29, R38.reuse, R33 ;  /* 0x00000021261d7220 */ /* 0x040fe20000400000 */
[C---:B------:R-:W-:Y:S01]  /*7f20*/  FMUL R3, R38.reuse, R6 ;  /* 0x0000000626037220 */ /* 0x040fe20000400000 */
[C---:B------:R-:W-:Y:S01]  /*7f30*/  FMUL R7, R38.reuse, R7 ;  /* 0x0000000726077220 */ /* 0x040fe20000400000 */
[--C-:B------:R-:W-:Y:S02]  /*7f40*/  HADD2.F32 R47, -RZ, R48.reuse.H0_H0 ;  /* 0x20000030ff2f7230 */ /* 0x100fe40000004100 */
[C---:B------:R-:W-:Y:S01]  /*7f50*/  FMUL R6, R38.reuse, R10 ;  /* 0x0000000a26067220 */ /* 0x040fe20000400000 */
[C---:B------:R-:W-:Y:S01]  /*7f60*/  FFMA R3, R41.reuse, R42, R3 ;  /* 0x0000002a29037223 */ /* 0x040fe20000000003 */
[----:B------:R-:W-:Y:S02]  /*7f70*/  HADD2.F32 R48, -RZ, R48.H1_H1 ;  /* 0x30000030ff307230 */ /* 0x000fe40000004100 */
[C---:B------:R-:W-:Y:S01]  /*7f80*/  FFMA R7, R41.reuse, R44, R7 ;  /* 0x0000002c29077223 */ /* 0x040fe20000000007 */
[C---:B------:R-:W-:Y:S01]  /*7f90*/  FFMA R4, R41.reuse, R45, R4 ;  /* 0x0000002d29047223 */ /* 0x040fe20000000004 */
[C---:B------:R-:W-:Y:S01]  /*7fa0*/  FFMA R5, R41.reuse, R46, R5 ;  /* 0x0000002e29057223 */ /* 0x040fe20000000005 */
[----:B------:R-:W-:Y:S01]  /*7fb0*/  FFMA R6, R41, R47, R6 ;  /* 0x0000002f29067223 */ /* 0x000fe20000000006 */
[----:B------:R-:W-:Y:S01]  /*7fc0*/  FMUL R11, R38, R11 ;  /* 0x0000000b260b7220 */ /* 0x000fe20000400000 */
[----:B------:R-:W-:Y:S01]  /*7fd0*/  F2FP.F16.E5M2.UNPACK_B R40, R79.H1 ;  /* 0x0000004fff28723e */ /* 0x000fe200030004ff */
[--C-:B------:R-:W-:Y:S01]  /*7fe0*/  HADD2.F32 R51, -RZ, R52.reuse.H0_H0 ;  /* 0x20000034ff337230 */ /* 0x100fe20000004100 */
[----:B-1----:R-:W-:Y:S01]  /*7ff0*/  F2FP.SATFINITE.E5M2.F32.PACK_AB_MERGE_C R105, R7, R3, RZ ;  /* 0x000000030769723e */ /* 0x002fe200048060ff */
[C---:B------:R-:W-:Y:S01]  /*8000*/  FFMA R11, R41.reuse, R48, R11 ;  /* 0x00000030290b7223 */ /* 0x040fe2000000000b */
[C---:B------:R-:W-:Y:S01]  /*8010*/  FFMA R8, R41.reuse, R49, R8 ;  /* 0x0000003129087223 */ /* 0x040fe20000000008 */
[----:B------:R-:W-:Y:S01]  /*8020*/  FFMA R9, R41, R50, R9 ;  /* 0x0000003229097223 */ /* 0x000fe20000000009 */
[----:B------:R-:W-:Y:S01]  /*8030*/  F2FP.SATFINITE.E5M2.F32.PACK_AB_MERGE_C R104, R2, R0, R105 ;  /* 0x000000000268723e */ /* 0x000fe20004806069 */
[----:B------:R-:W-:Y:S01]  /*8040*/  HADD2.F32 R52, -RZ, R52.H1_H1 ;  /* 0x30000034ff347230 */ /* 0x000fe20000004100 */
[----:B------:R-:W-:Y:S01]  /*8050*/  F2FP.SATFINITE.E5M2.F32.PACK_AB_MERGE_C R106, R11, R6, RZ ;  /* 0x000000060b6a723e */ /* 0x000fe200048060ff */
[C---:B------:R-:W-:Y:S01]  /*8060*/  FMUL R10, R38.reuse, R14 ;  /* 0x0000000e260a7220 */ /* 0x040fe20000400000 */
[C---:B------:R-:W-:Y:S01]  /*8070*/  FMUL R15, R38.reuse, R15 ;  /* 0x0000000f260f7220 */ /* 0x040fe20000400000 */
[--C-:B------:R-:W-:Y:S01]  /*8080*/  HADD2.F32 R55, -RZ, R56.reuse.H0_H0 ;  /* 0x20000038ff377230 */ /* 0x100fe20000004100 */
[----:B------:R-:W-:Y:S01]  /*8090*/  F2FP.SATFINITE.E5M2.F32.PACK_AB_MERGE_C R105, R5, R4, R106 ;  /* 0x000000040569723e */ /* 0x000fe2000480606a */
[C---:B------:R-:W-:Y:S01]  /*80a0*/  FFMA R10, R41.reuse, R51, R10 ;  /* 0x00000033290a7223 */ /* 0x040fe2000000000a */
[C---:B------:R-:W-:Y:S01]  /*80b0*/  FFMA R15, R41.reuse, R52, R15 ;  /* 0x00000034290f7223 */ /* 0x040fe2000000000f */
[C---:B------:R-:W-:Y:S01]  /*80c0*/  FFMA R12, R41.reuse, R53, R12 ;  /* 0x00000035290c7223 */ /* 0x040fe2000000000c */
[C---:B------:R-:W-:Y:S01]  /*80d0*/  FFMA R13, R41.reuse, R54, R13 ;  /* 0x00000036290d7223 */ /* 0x040fe2000000000d */
[----:B------:R-:W-:Y:S02]  /*80e0*/  HADD2.F32 R56, -RZ, R56.H1_H1 ;  /* 0x30000038ff387230 */ /* 0x000fe40000004100 */
[C---:B------:R-:W-:Y:S01]  /*80f0*/  FMUL R14, R38.reuse, R18 ;  /* 0x00000012260e7220 */ /* 0x040fe20000400000 */
[C---:B------:R-:W-:Y:S01]  /*8100*/  FMUL R19, R38.reuse, R19 ;  /* 0x0000001326137220 */ /* 0x040fe20000400000 */
[--C-:B------:R-:W-:Y:S02]  /*8110*/  HADD2.F32 R59, -RZ, R60.reuse.H0_H0 ;  /* 0x2000003cff3b7230 */ /* 0x100fe40000004100 */
[C---:B------:R-:W-:Y:S01]  /*8120*/  FMUL R18, R38.reuse, R22 ;  /* 0x0000001626127220 */ /* 0x040fe20000400000 */
[C---:B------:R-:W-:Y:S01]  /*8130*/  FFMA R14, R41.reuse, R55, R14 ;  /* 0x00000037290e7223 */ /* 0x040fe2000000000e */
[----:B------:R-:W-:Y:S02]  /*8140*/  HADD2.F32 R60, -RZ, R60.H1_H1 ;  /* 0x3000003cff3c7230 */ /* 0x000fe40000004100 */
        /* <DEDUP_REMOVED lines=8> */
[C---:B------:R-:W-:Y:S01]  /*81d0*/  FFMA R23, R41.reuse, R60, R23 ;  /* 0x0000003c29177223 */ /* 0x040fe20000000017 */
[C---:B------:R-:W-:Y:S01]  /*81e0*/  FMUL R27, R38.reuse, R27 ;  /* 0x0000001b261b7220 */ /* 0x040fe20000400000 */
[C---:B------:R-:W-:Y:S01]  /*81f0*/  FFMA R20, R41.reuse, R61, R20 ;  /* 0x0000003d29147223 */ /* 0x040fe20000000014 */
[C---:B------:R-:W-:Y:S01]  /*8200*/  FFMA R21, R41.reuse, R62, R21 ;  /* 0x0000003e29157223 */ /* 0x040fe20000000015 */
[--C-:B------:R-:W-:Y:S02]  /*8210*/  HADD2.F32 R67, -RZ, R68.reuse.H0_H0 ;  /* 0x20000044ff437230 */ /* 0x100fe40000004100 */
[----:B------:R-:W-:Y:S01]  /*8220*/  FFMA R22, R41, R63, R22 ;  /* 0x0000003f29167223 */ /* 0x000fe20000000016 */
[----:B------:R-:W-:Y:S02]  /*8230*/  HADD2.F32 R68, -RZ, R68.H1_H1 ;  /* 0x30000044ff447230 */ /* 0x000fe40000004100 */
[C---:B------:R-:W-:Y:S01]  /*8240*/  FMUL R26, R38.reuse, R30 ;  /* 0x0000001e261a7220 */ /* 0x040fe20000400000 */
[----:B------:R-:W-:Y:S01]  /*8250*/  F2FP.SATFINITE.E5M2.F32.PACK_AB_MERGE_C R107, R15, R10, RZ ;  /* 0x0000000a0f6b723e */ /* 0x000fe200048060ff */
        /* <DEDUP_REMOVED lines=8> */
[----:B------:R-:W-:Y:S01]  /*82e0*/  F2FP.SATFINITE.E5M2.F32.PACK_AB_MERGE_C R106, R9, R8, R107 ;  /* 0x00000008096a723e */ /* 0x000fe2000480606b */
[----:B------:R-:W-:Y:S01]  /*82f0*/  FFMA R31, R41, R68, R31 ;  /* 0x00000044291f7223 */ /* 0x000fe2000000001f */
[----:B------:R-:W-:Y:S01]  /*8300*/  FMUL R35, R38, R35 ;  /* 0x0000002326237220 */ /* 0x000fe20000400000 */
[----:B------:R-:W-:Y:S01]  /*8310*/  F2FP.SATFINITE.E5M2.F32.PACK_AB_MERGE_C R107, R19, R14, RZ ;  /* 0x0000000e136b723e */ /* 0x000fe200048060ff */
[C---:B------:R-:W-:Y:S01]  /*8320*/  FFMA R28, R41.reuse, R69, R28 ;  /* 0x00000045291c7223 */ /* 0x040fe2000000001c */
[C---:B------:R-:W-:Y:S01]  /*8330*/  FFMA R29, R41.reuse, R70, R29 ;  /* 0x00000046291d7223 */ /* 0x040fe2000000001d */
[C---:B------:R-:W-:Y:S01]  /*8340*/  FFMA R30, R41.reuse, R43, R30 ;  /* 0x0000002b291e7223 */ /* 0x040fe2000000001e */
[----:B------:R-:W-:Y:S01]  /*8350*/  FFMA R35, R41, R40, R35 ;  /* 0x0000002829237223 */ /* 0x000fe20000000023 */
        /* <DEDUP_REMOVED lines=21> */
[----:B------:R-:W-:Y:S02]  /*84b0*/  UIADD3 UR4, UP0, UPT, UR62, 0x680, URZ ;  /* 0x000006803e047890 */ /* 0x000fe4000ff1e0ff */
[----:B------:R-:W-:Y:S02]  /*84c0*/  UIADD3 UR9, UPT, UPT, UR49, 0x40, URZ ;  /* 0x0000004031097890 */ /* 0x000fe4000fffe0ff */
[----:B------:R-:W-:Y:S02]  /*84d0*/  UIADD3 UR8, UPT, UPT, UR44, 0x5400, URZ ;  /* 0x000054002c087890 */ /* 0x000fe4000fffe0ff */
[----:B------:R-:W-:Y:S01]  /*84e0*/  UIADD3.X UR5, UPT, UPT, URZ, UR63, URZ, UP0, !UPT ;  /* 0x0000003fff057290 */ /* 0x000fe200087fe4ff */
[----:B------:R-:W-:Y:S01]  /*84f0*/  UMOV UR10, UR50 ;  /* 0x00000032000a7c82 */ /* 0x000fe20008000000 */
[----:B------:R-:W-:Y:S07]  /*8500*/  UMOV UR11, UR36 ;  /* 0x00000024000b7c82 */ /* 0x000fee0008000000 */
[----:B------:R2:W-:Y:S01]  /*8510*/  UTMASTG.3D [UR8], [UR4] ;  /* 0x00000008040073b5 */ /* 0x0005e20008010000 */
[----:B------:R0:W-:Y:S01]  /*8520*/  UTMACMDFLUSH ;  /* 0x00000000000079b7 */ /* 0x0001e20000000000 */
[----:B--2---:R-:W-:Y:S04]  /*8530*/  DEPBAR.LE SB0, 0x1 ;  /* 0x000080400000791a */ /* 0x004fe80000000000 */
.L_x_131:
[----:B------:R-:W-:Y:S05]  /*8540*/  BSYNC.RECONVERGENT B0 ;  /* 0x0000000000007941 */ /* 0x000fea0003800200 */
.L_x_130:
        /* <DEDUP_REMOVED lines=16> */
.L_x_135:
[----:B------:R-:W-:Y:S05]  /*8650*/  BSYNC B0 ;  /* 0x0000000000007941 */ /* 0x000fea0003800000 */
.L_x_134:
        /* <DEDUP_REMOVED lines=17> */
.L_x_133:
[----:B------:R-:W-:Y:S05]  /*8770*/  BSYNC B1 ;  /* 0x0000000000017941 */ /* 0x000fea0003800000 */
.L_x_132:
        /* <DEDUP_REMOVED lines=21> */
.L_x_137:
        /* <DEDUP_REMOVED lines=18> */
[----:B------:R-:W-:Y:S01]  /*89f0*/  ISETP.NE.AND P6, PT, R102, RZ, PT ;  /* 0x000000ff6600720c */ /* 0x000fe20003fc5270 */
[--C-:B------:R-:W-:Y:S01]  /*8a00*/  HADD2.F32 R49, -RZ, R50.reuse.H0_H0 ;  /* 0x20000032ff317230 */ /* 0x100fe20000004100 */
[----:B----4-:R-:W-:Y:S01]  /*8a10*/  F2FP.F16.E5M2.UNPACK_B R58, R76 ;  /* 0x0000004cff3a723e */ /* 0x010fe200020004ff */
[----:B------:R-:W-:Y:S01]  /*8a20*/  HADD2.F32 R50, -RZ, R50.H1_H1 ;  /* 0x30000032ff327230 */ /* 0x000fe20000004100 */
[----:B------:R-:W-:Y:S01]  /*8a30*/  F2FP.F16.E5M2.UNPACK_B R62, R77 ;  /* 0x0000004dff3e723e */ /* 0x000fe200020004ff */
[--C-:B------:R-:W-:Y:S01]  /*8a40*/  HADD2.F32 R53, -RZ, R54.reuse.H0_H0 ;  /* 0x20000036ff357230 */ /* 0x100fe20000004100 */
[----:B------:R-:W-:Y:S01]  /*8a50*/  F2FP.F16.E5M2.UNPACK_B R66, R78 ;  /* 0x0000004eff42723e */ /* 0x000fe200020004ff */
[----:B------:R-:W-:Y:S01]  /*8a60*/  HADD2.F32 R54, -RZ, R54.H1_H1 ;  /* 0x30000036ff367230 */ /* 0x000fe20000004100 */
[----:B------:R-:W-:Y:S01]  /*8a70*/  F2FP.F16.E5M2.UNPACK_B R70, R79 ;  /* 0x0000004fff46723e */ /* 0x000fe200020004ff */
[--C-:B------:R-:W-:Y:S01]  /*8a80*/  HADD2.F32 R57, -RZ, R58.reuse.H0_H0 ;  /* 0x2000003aff397230 */ /* 0x100fe20000004100 */
[----:B------:R-:W-:Y:S01]  /*8a90*/  F2FP.F16.E5M2.UNPACK_B R56, R75.H1 ;  /* 0x0000004bff38723e */ /* 0x000fe200030004ff */
[----:B------:R-:W-:Y:S01]  /*8aa0*/  HADD2.F32 R58, -RZ, R58.H1_H1 ;  /* 0x3000003aff3a7230 */ /* 0x000fe20000004100 */
[----:B------:R-:W-:Y:S01]  /*8ab0*/  F2FP.F16.E5M2.UNPACK_B R60, R76.H1 ;  /* 0x0000004cff3c723e */ /* 0x000fe200030004ff */
[--C-:B------:R-:W-:Y:S01]  /*8ac0*/  HADD2.F32 R61, -RZ, R62.reuse.H0_H0 ;  /* 0x2000003eff3d7230 */ /* 0x100fe20000004100 */
[----:B------:R-:W-:Y:S01]  /*8ad0*/  F2FP.F16.E5M2.UNPACK_B R64, R77.H1 ;  /* 0x0000004dff40723e */ /* 0x000fe200030004ff */
[----:B------:R-:W-:Y:S01]  /*8ae0*/  HADD2.F32 R62, -RZ, R62.H1_H1 ;  /* 0x3000003eff3e7230 */ /* 0x000fe20000004100 */
[----:B------:R-:W-:Y:S01]  /*8af0*/  F2FP.F16.E5M2.UNPACK_B R68, R78.H1 ;  /* 0x0000004eff44723e */ /* 0x000fe200030004ff */
        /* <DEDUP_REMOVED lines=112> */
[----:B------:R-:W-:Y:S02]  /*9200*/  UIADD3 UR4, UPT, UPT, UR44, 0x4400, URZ ;  /* 0x000044002c047890 */ /* 0x000fe4000fffe0ff */
[----:B------:R-:W-:Y:S01]  /*9210*/  UIADD3 UR9, UPT, UPT, UR49, 0x80, URZ ;  /* 0x0000008031097890 */ /* 0x000fe2000fffe0ff */
[----:B------:R-:W-:Y:S01]  /*9220*/  UMOV UR10, UR50 ;  /* 0x00000032000a7c82 */ /* 0x000fe20008000000 */
[----:B------:R-:W-:Y:S02]  /*9230*/  UMOV UR11, UR36 ;  /* 0x00000024000b7c82 */ /* 0x000fe40008000000 */
        /* <DEDUP_REMOVED lines=8> */
.L_x_139:
[----:B------:R-:W-:Y:S05]  /*92c0*/  BSYNC.RECONVERGENT B0 ;  /* 0x0000000000007941 */ /* 0x000fea0003800200 */
.L_x_138:
        /* <DEDUP_REMOVED lines=16> */
.L_x_143:
[----:B------:R-:W-:Y:S05]  /*93d0*/  BSYNC B0 ;  /* 0x0000000000007941 */ /* 0x000fea0003800000 */
.L_x_142:
        /* <DEDUP_REMOVED lines=17> */
.L_x_141:
[----:B------:R-:W-:Y:S05]  /*94f0*/  BSYNC B1 ;  /* 0x0000000000017941 */ /* 0x000fea0003800000 */
.L_x_140:
        /* <DEDUP_REMOVED lines=21> */
.L_x_145:
[----:B------:R-:W-:Y:S01]  /*9650*/  ISETP.NE.AND P0, PT, R97, RZ, PT ;  /* 0x000000ff6100720c */ /* 0x000fe20003f05270 */
[----:B------:R-:W-:Y:S05]  /*9660*/  WARPSYNC.ALL ;  /* 0x0000000000007948 */ /* 0x000fea0003800000 */
[----:B------:R-:W-:Y:S01]  /*9670*/  R2UR UR4, R39 ;  /* 0x00000000270472ca */ /* 0x000fe200000e0000 */
[----:B------:R-:W2:Y:S01]  /*9680*/  S2UR UR6, SR_CgaCtaId ;  /* 0x00000000000679c3 */ /* 0x000ea20000008800 */
[-C--:B------:R-:W-:Y:S01]  /*9690*/  F2FP.F16.E5M2.UNPACK_B R42, R72.reuse ;  /* 0x00000048ff2a723e */ /* 0x080fe200020004ff */
[----:B------:R-:W-:Y:S01]  /*96a0*/  BSSY.RECONVERGENT B0, `(.L_x_146) ;  /* 0x000009b000007945 */ /* 0x000fe20003800200 */
[----:B------:R-:W-:Y:S02]  /*96b0*/  F2FP.F16.E5M2.UNPACK_B R72, R72.H1 ;  /* 0x00000048ff48723e */ /* 0x000fe400030004ff */
[-C--:B------:R-:W-:Y:S01]  /*96c0*/  F2FP.F16.E5M2.UNPACK_B R46, R73.reuse ;  /* 0x00000049ff2e723e */ /* 0x080fe200020004ff */
[--C-:B------:R-:W-:Y:S01]  /*96d0*/  HADD2.F32 R40, -RZ, R42.reuse.H0_H0 ;  /* 0x2000002aff287230 */ /* 0x100fe20000004100 */
[----:B------:R-:W-:Y:S01]  /*96e0*/  F2FP.F16.E5M2.UNPACK_B R73, R73.H1 ;  /* 0x00000049ff49723e */ /* 0x000fe200030004ff */
[----:B------:R-:W-:Y:S01]  /*96f0*/  HADD2.F32 R42, -RZ, R42.H1_H1 ;  /* 0x3000002aff2a7230 */ /* 0x000fe20000004100 */
[-C--:B------:R-:W-:Y:S01]  /*9700*/  F2FP.F16.E5M2.UNPACK_B R50, R74.reuse ;  /* 0x0000004aff32723e */ /* 0x080fe200020004ff */
[----:B------:R-:W-:Y:S01]  /*9710*/  HADD2.F32 R43, -RZ, R72.H0_H0 ;  /* 0x20000048ff2b7230 */ /* 0x000fe20000004100 */
[----:B------:R-:W-:Y:S01]  /*9720*/  F2FP.F16.E5M2.UNPACK_B R74, R74.H1 ;  /* 0x0000004aff4a723e */ /* 0x000fe200030004ff */
[----:B------:R-:W-:Y:S01]  /*9730*/  LDTM.16dp32bit_t0_t15.x32 R4, tmem[UR4+0xc0] ;  /* 0x0000c004000479ee */ /* 0x000fe20008a80000 */
[----:B------:R-:W3:Y:S01]  /*9740*/  LDTM.16dp32bit_t16_t31.x32 R4, tmem[UR4+0xe0] ;  /* 0x0000e004000479ee */ /* 0x000ee20008aa0000 */
[----:B------:R-:W-:Y:S01]  /*9750*/  NOP ;  /* 0x0000000000007918 */ /* 0x000fe20000000000 */
[--C-:B------:R-:W-:Y:S01]  /*9760*/  HADD2.F32 R45, -RZ, R46.reuse.H0_H0 ;  /* 0x2000002eff2d7230 */ /* 0x100fe20000004100 */
[----:B------:R-:W-:Y:S01]  /*9770*/  R2UR UR5, R71 ;  /* 0x00000000470572ca */ /* 0x000fe200000e0000 */
[----:B------:R-:W-:Y:S01]  /*9780*/  HADD2.F32 R46, -RZ, R46.H1_H1 ;  /* 0x3000002eff2e7230 */ /* 0x000fe20000004100 */
[----:B------:R-:W-:Y:S01]  /*9790*/  F2FP.F16.E5M2.UNPACK_B R54, R75 ;  /* 0x0000004bff36723e */ /* 0x000fe200020004ff */
        /* <DEDUP_REMOVED lines=10> */
[----:B------:R-:W-:Y:S01]  /*9840*/  UIADD3 UR4, UPT, UPT, UR5, 0x1d0, URZ ;  /* 0x000001d005047890 */ /* 0x000fe2000fffe0ff */
[----:B------:R-:W-:Y:S01]  /*9850*/  HADD2.F32 R59, -RZ, R58.H1_H1 ;  /* 0x3000003aff3b7230 */ /* 0x000fe20000004100 */
[----:B------:R-:W-:Y:S01]  /*9860*/  F2FP.F16.E5M2.UNPACK_B R76, R76.H1 ;  /* 0x0000004cff4c723e */ /* 0x000fe200030004ff */
[--C-:B------:R-:W-:Y:S01]  /*9870*/  HADD2.F32 R60, -RZ, R62.reuse.H0_H0 ;  /* 0x2000003eff3c7230 */ /* 0x100fe20000004100 */
[----:B------:R-:W-:Y:S01]  /*9880*/  F2FP.F16.E5M2.UNPACK_B R77, R77.H1 ;  /* 0x0000004dff4d723e */ /* 0x000fe200030004ff */
[----:B------:R-:W-:Y:S01]  /*9890*/  HADD2.F32 R63, -RZ, R62.H1_H1 ;  /* 0x3000003eff3f7230 */ /* 0x000fe20000004100 */
[----:B------:R-:W-:Y:S01]  /*98a0*/  F2FP.F16.E5M2.UNPACK_B R78, R78.H1 ;  /* 0x0000004eff4e723e */ /* 0x000fe200030004ff */
[--C-:B------:R-:W-:Y:S01]  /*98b0*/  HADD2.F32 R64, -RZ, R66.reuse.H0_H0 ;  /* 0x20000042ff407230 */ /* 0x100fe20000004100 */
[----:B--2---:R-:W-:Y:S01]  /*98c0*/  UPRMT UR4, UR6, 0x654, UR4 ;  /* 0x0000065406047896 */ /* 0x004fe20008000004 */
        /* <DEDUP_REMOVED lines=8> */
[----:B------:R-:W-:Y:S01]  /*9950*/  SYNCS.ARRIVE.TRANS64.RED.A1T0 RZ, [UR4], RZ ;  /* 0x000000ffffff79a7 */ /* 0x000fe20008100404 */
[C---:B------:R-:W-:Y:S01]  /*9960*/  FMUL R16, R38.reuse, R16 ;  /* 0x0000001026107220 */ /* 0x040fe20000400000 */
[C---:B------:R-:W-:Y:S01]  /*9970*/  FMUL R17, R38.reuse, R17 ;  /* 0x0000001126117220 */ /* 0x040fe20000400000 */
[C---:B------:R-:W-:Y:S01]  /*9980*/  FMUL R0, R38.reuse, R20 ;  /* 0x0000001426007220 */ /* 0x040fe20000400000 */
[C---:B------:R-:W-:Y:S01]  /*9990*/  FMUL R2, R38.reuse, R21 ;  /* 0x0000001526027220 */ /* 0x040fe20000400000 */
[C---:B------:R-:W-:Y:S01]  /*99a0*/  FMUL R20, R38.reuse, R25 ;  /* 0x0000001926147220 */ /* 0x040fe20000400000 */
[----:B------:R-:W-:Y:S02]  /*99b0*/  HADD2.F32 R67, -RZ, R66.H1_H1 ;  /* 0x30000042ff437230 */ /* 0x000fe40000004100 */
[C---:B------:R-:W-:Y:S01]  /*99c0*/  FMUL R6, R38.reuse, R6 ;  /* 0x0000000626067220 */ /* 0x040fe20000400000 */
[----:B------:R-:W-:Y:S02]  /*99d0*/  HADD2.F32 R44, -RZ, R72.H1_H1 ;  /* 0x30000048ff2c7230 */ /* 0x000fe40000004100 */
[C---:B------:R-:W-:Y:S01]  /*99e0*/  FMUL R7, R38.reuse, R7 ;  /* 0x0000000726077220 */ /* 0x040fe20000400000 */
[--C-:B------:R-:W-:Y:S02]  /*99f0*/  HADD2.F32 R47, -RZ, R73.reuse.H0_H0 ;  /* 0x20000049ff2f7230 */ /* 0x100fe40000004100 */
[C---:B------:R-:W-:Y:S01]  /*9a00*/  FFMA R6, R41.reuse, R43, R6 ;  /* 0x0000002b29067223 */ /* 0x040fe20000000006 */
[--C-:B------:R-:W-:Y:S02]  /*9a10*/  HADD2.F32 R40, -RZ, R68.reuse.H0_H0 ;  /* 0x20000044ff287230 */ /* 0x100fe40000004100 */
[C---:B------:R-:W-:Y:S01]  /*9a20*/  FFMA R7, R41.reuse, R44, R7 ;  /* 0x0000002c29077223 */ /* 0x040fe20000000007 */
[C---:B------:R-:W-:Y:S01]  /*9a30*/  FFMA R8, R41.reuse, R45, R8 ;  /* 0x0000002d29087223 */ /* 0x040fe20000000008 */
[----:B------:R-:W-:Y:S01]  /*9a40*/  FFMA R9, R41, R46, R9 ;  /* 0x0000002e29097223 */ /* 0x000fe20000000009 */
[----:B------:R-:W-:Y:S02]  /*9a50*/  HADD2.F32 R43, -RZ, R68.H1_H1 ;  /* 0x30000044ff2b7230 */ /* 0x000fe40000004100 */
[C---:B------:R-:W-:Y:S01]  /*9a60*/  FMUL R10, R38.reuse, R10 ;  /* 0x0000000a260a7220 */ /* 0x040fe20000400000 */
[----:B------:R-:W-:Y:S01]  /*9a70*/  HADD2.F32 R48, -RZ, R73.H1_H1 ;  /* 0x30000049ff307230 */ /* 0x000fe20000004100 */
[----:B------:R-:W-:Y:S01]  /*9a80*/  F2FP.SATFINITE.E5M2.F32.PACK_AB_MERGE_C R100, R7, R6, RZ ;  /* 0x000000060764723e */ /* 0x000fe200048060ff */
[C---:B------:R-:W-:Y:S01]  /*9a90*/  FMUL R7, R38.reuse, R24 ;  /* 0x0000001826077220 */ /* 0x040fe20000400000 */
[----:B------:R-:W-:Y:S01]  /*9aa0*/  FFMA R10, R41, R47, R10 ;  /* 0x0000002f290a7223 */ /* 0x000fe2000000000a */
[C---:B------:R-:W-:Y:S01]  /*9ab0*/  FMUL R24, R38.reuse, R29 ;  /* 0x0000001d26187220 */ /* 0x040fe20000400000 */
[----:B------:R-:W-:Y:S01]  /*9ac0*/  F2FP.SATFINITE.E5M2.F32.PACK_AB_MERGE_C R100, R5, R4, R100 ;  /* 0x000000040564723e */ /* 0x000fe20004806064 */
[C---:B------:R-:W-:Y:S01]  /*9ad0*/  FMUL R11, R38.reuse, R11 ;  /* 0x0000000b260b7220 */ /* 0x040fe20000400000 */
[--C-:B------:R-:W-:Y:S02]  /*9ae0*/  HADD2.F32 R51, -RZ, R74.reuse.H0_H0 ;  /* 0x2000004aff337230 */ /* 0x100fe40000004100 */
[C---:B------:R-:W-:Y:S01]  /*9af0*/  FMUL R14, R38.reuse, R14 ;  /* 0x0000000e260e7220 */ /* 0x040fe20000400000 */
[----:B------:R-:W-:Y:S02]  /*9b00*/  HADD2.F32 R52, -RZ, R74.H1_H1 ;  /* 0x3000004aff347230 */ /* 0x000fe40000004100 */
[C---:B------:R-:W-:Y:S01]  /*9b10*/  FFMA R11, R41.reuse, R48, R11 ;  /* 0x00000030290b7223 */ /* 0x040fe2000000000b */
[C---:B------:R-:W-:Y:S01]  /*9b20*/  FFMA R12, R41.reuse, R49, R12 ;  /* 0x00000031290c7223 */ /* 0x040fe2000000000c */
[C---:B------:R-:W-:Y:S01]  /*9b30*/  FFMA R13, R41.reuse, R50, R13 ;  /* 0x00000032290d7223 */ /* 0x040fe2000000000d */
[----:B------:R-:W-:Y:S01]  /*9b40*/  FFMA R14, R41, R51, R14 ;  /* 0x00000033290e7223 */ /* 0x000fe2000000000e */
[C---:B------:R-:W-:Y:S01]  /*9b50*/  FMUL R15, R38.reuse, R15 ;  /* 0x0000000f260f7220 */ /* 0x040fe20000400000 */
[--C-:B------:R-:W-:Y:S01]  /*9b60*/  HADD2.F32 R55, -RZ, R75.reuse.H0_H0 ;  /* 0x2000004bff377230 */ /* 0x100fe20000004100 */
[----:B------:R-:W-:Y:S01]  /*9b70*/  F2FP.SATFINITE.E5M2.F32.PACK_AB_MERGE_C R101, R11, R10, RZ ;  /* 0x0000000a0b65723e */ /* 0x000fe200048060ff */
[----:B------:R-:W-:Y:S02]  /*9b80*/  HADD2.F32 R56, -RZ, R75.H1_H1 ;  /* 0x3000004bff387230 */ /* 0x000fe40000004100 */
[C---:B------:R-:W-:Y:S01]  /*9b90*/  FFMA R15, R41.reuse, R52, R15 ;  /* 0x00000034290f7223 */ /* 0x040fe2000000000f */
[----:B------:R-:W-:Y:S01]  /*9ba0*/  FFMA R16, R41, R53, R16 ;  /* 0x0000003529107223 */ /* 0x000fe20000000010 */
[----:B------:R-:W-:Y:S01]  /*9bb0*/  F2FP.SATFINITE.E5M2.F32.PACK_AB_MERGE_C R101, R9, R8, R101 ;  /* 0x000000080965723e */ /* 0x000fe20004806065 */
[----:B------:R-:W-:Y:S01]  /*9bc0*/  FFMA R17, R41, R54, R17 ;  /* 0x0000003629117223 */ /* 0x000fe20000000011 */
[C---:B------:R-:W-:Y:S01]  /*9bd0*/  FMUL R18, R38.reuse, R18 ;  /* 0x0000001226127220 */ /* 0x040fe20000400000 */
[----:B------:R-:W-:Y:S01]  /*9be0*/  F2FP.SATFINITE.E5M2.F32.PACK_AB_MERGE_C R102, R15, R14, RZ ;  /* 0x0000000e0f66723e */ /* 0x000fe200048060ff */
[C---:B------:R-:W-:Y:S01]  /*9bf0*/  FMUL R19, R38.reuse, R19 ;  /* 0x0000001326137220 */ /* 0x040fe20000400000 */
[--C-:B------:R-:W-:Y:S02]  /*9c00*/  HADD2.F32 R58, -RZ, R76.reuse.H0_H0 ;  /* 0x2000004cff3a7230 */ /* 0x100fe40000004100 */
[----:B------:R-:W-:Y:S01]  /*9c10*/  FFMA R18, R41, R55, R18 ;  /* 0x0000003729127223 */ /* 0x000fe20000000012 */
[----:B------:R-:W-:Y:S01]  /*9c20*/  F2FP.SATFINITE.E5M2.F32.PACK_AB_MERGE_C R102, R13, R12, R102 ;  /* 0x0000000c0d66723e */ /* 0x000fe20004806066 */
[C---:B------:R-:W-:Y:S01]  /*9c30*/  FFMA R19, R41.reuse, R56, R19 ;  /* 0x0000003829137223 */ /* 0x040fe20000000013 */
[----:B------:R-:W-:Y:S02]  /*9c40*/  HADD2.F32 R61, -RZ, R76.H1_H1 ;  /* 0x3000004cff3d7230 */ /* 0x000fe40000004100 */
[C---:B------:R-:W-:Y:S01]  /*9c50*/  FMUL R3, R38.reuse, R22 ;  /* 0x0000001626037220 */ /* 0x040fe20000400000 */
        /* <DEDUP_REMOVED lines=10> */
[C---:B------:R-:W-:Y:S01]  /*9d00*/  FMUL R23, R38.reuse, R28 ;  /* 0x0000001c26177220 */ /* 0x040fe20000400000 */
[----:B------:R-:W-:Y:S01]  /*9d10*/  F2FP.F16.E5M2.UNPACK_B R79, R79.H1 ;  /* 0x0000004fff4f723e */ /* 0x000fe200030004ff */
        /* <DEDUP_REMOVED lines=9> */
[C---:B------:R-:W-:Y:S01]  /*9db0*/  FFMA R24, R41.reuse, R67, R24 ;  /* 0x0000004329187223 */ /* 0x040fe20000000018 */
[C---:B------:R-:W-:Y:S01]  /*9dc0*/  FMUL R28, R38.reuse, R33 ;  /* 0x00000021261c7220 */ /* 0x040fe20000400000 */
[--C-:B------:R-:W-:Y:S02]  /*9dd0*/  HADD2.F32 R42, -RZ, R79.reuse.H0_H0 ;  /* 0x2000004fff2a7230 */ /* 0x100fe40000004100 */
[C---:B------:R-:W-:Y:S01]  /*9de0*/  FFMA R25, R41.reuse, R66, R25 ;  /* 0x0000004229197223 */ /* 0x040fe20000000019 */
[----:B------:R-:W-:Y:S02]  /*9df0*/  HADD2.F32 R71, -RZ, R79.H1_H1 ;  /* 0x3000004fff477230 */ /* 0x000fe40000004100 */
[C---:B------:R-:W-:Y:S01]  /*9e00*/  FMUL R29, R38.reuse, R34 ;  /* 0x00000022261d7220 */ /* 0x040fe20000400000 */
        /* <DEDUP_REMOVED lines=9> */
[----:B-1----:R-:W-:Y:S01]  /*9ea0*/  F2FP.SATFINITE.E5M2.F32.PACK_AB_MERGE_C R105, R22, R21, RZ ;  /* 0x000000151669723e */ /* 0x002fe200048060ff */
[----:B------:R1:W-:Y:S01]  /*9eb0*/  STS.128 [R84+UR44+0x5400], R100 ;  /* 0x0054006454007988 */ /* 0x0003e20008000c2c */
[----:B------:R-:W-:Y:S02]  /*9ec0*/  F2FP.SATFINITE.E5M2.F32.PACK_AB_MERGE_C R64, R26, R25, RZ ;  /* 0x000000191a40723e */ /* 0x000fe400048060ff */
[----:B------:R-:W-:Y:S02]  /*9ed0*/  F2FP.SATFINITE.E5M2.F32.PACK_AB_MERGE_C R67, R30, R29, RZ ;  /* 0x0000001d1e43723e */ /* 0x000fe400048060ff */
[----:B------:R-:W-:Y:S02]  /*9ee0*/  F2FP.SATFINITE.E5M2.F32.PACK_AB_MERGE_C R104, R2, R0, R3 ;  /* 0x000000000268723e */ /* 0x000fe40004806003 */
[----:B------:R-:W-:Y:S02]  /*9ef0*/  F2FP.SATFINITE.E5M2.F32.PACK_AB_MERGE_C R105, R20, R7, R105 ;  /* 0x000000071469723e */ /* 0x000fe40004806069 */
[----:B------:R-:W-:Y:S02]  /*9f00*/  F2FP.SATFINITE.E5M2.F32.PACK_AB_MERGE_C R106, R24, R23, R64 ;  /* 0x00000017186a723e */ /* 0x000fe40004806040 */
[----:B------:R-:W-:Y:S02]  /*9f10*/  F2FP.SATFINITE.E5M2.F32.PACK_AB_MERGE_C R107, R28, R27, R67 ;  /* 0x0000001b1c6b723e */ /* 0x000fe40004806043 */
[----:B------:R-:W-:Y:S03]  /*9f20*/  IADD3 R36, PT, PT, R36, 0x1, RZ ;  /* 0x0000000124247810 */ /* 0x000fe60007ffe0ff */
        /* <DEDUP_REMOVED lines=18> */
.L_x_147:
[----:B------:R-:W-:Y:S05]  /*a050*/  BSYNC.RECONVERGENT B0 ;  /* 0x0000000000007941 */ /* 0x000fea0003800200 */
.L_x_146:
[----:B------:R-:W-:Y:S01]  /*a060*/  R2UR UR4, R87 ;  /* 0x00000000570472ca */ /* 0x000fe200000e0000 */
[----:B------:R-:W-:Y:S01]  /*a070*/  BAR.SYNC.DEFER_BLOCKING 0x1, 0x80 ;  /* 0x0042000000007b1d */ /* 0x000fe20000010000 */
[C---:B------:R-:W-:Y:S01]  /*a080*/  ISETP.NE.AND P0, PT, R89.reuse, 0x2, PT ;  /* 0x000000025900780c */ /* 0x040fe20003f05270 */
[----:B------:R-:W-:Y:S01]  /*a090*/  UISETP.NE.AND UP0, UPT, UR45, URZ, UPT ;  /* 0x000000ff2d00728c */ /* 0x000fe2000bf05270 */
[----:B------:R-:W-:Y:S01]  /*a0a0*/  ISETP.NE.AND P1, PT, R36, 0x4, PT ;  /* 0x000000042400780c */ /* 0x000fe20003f25270 */
[----:B------:R-:W-:Y:S01]  /*a0b0*/  UIADD3 UR31, UPT, UPT, UR37, UR59, URZ ;  /* 0x0000003b251f7290 */ /* 0x000fe2000fffe0ff */
[----:B------:R-:W-:Y:S02]  /*a0c0*/  SEL R5, RZ, 0x1, P0 ;  /* 0x00000001ff057807 */ /* 0x000fe40000000000 */
[----:B------:R-:W-:Y:S02]  /*a0d0*/  SEL R3, RZ, 0x1, P1 ;  /* 0x00000001ff037807 */ /* 0x000fe40000800000 */
[----:B------:R-:W-:Y:S02]  /*a0e0*/  LOP3.LUT R92, R92, R5, RZ, 0x3c, !PT ;  /* 0x000000055c5c7212 */ /* 0x000fe400078e3cff */
[----:B------:R-:W-:Y:S01]  /*a0f0*/  LOP3.LUT R94, R94, R3, RZ, 0x3c, !PT ;  /* 0x000000035e5e7212 */ /* 0x000fe200078e3cff */
[----:B------:R-:W-:Y:S01]  /*a100*/  UIADD3 UR30, UPT, UPT, UR38, UR4, URZ ;  /* 0x00000004261e7290 */ /* 0x000fe2000fffe0ff */
[----:B------:R-:W-:Y:S02]  /*a110*/  SEL R89, R89, RZ, P0 ;  /* 0x000000ff59597207 */ /* 0x000fe40000000000 */
[----:B------:R-:W-:Y:S01]  /*a120*/  SEL R36, R36, RZ, P1 ;  /* 0x000000ff24247207 */ /* 0x000fe20000800000 */
[----:B------:R-:W-:Y:S01]  /*a130*/  UMOV UR36, UR58 ;  /* 0x0000003a00247c82 */ /* 0x000fe20008000000 */
[----:B------:R-:W-:Y:S07]  /*a140*/  BRA.U UP0, `(.L_x_148) ;  /* 0xffffffb900e07547 */ /* 0x000fee000b83ffff */
[----:B------:R-:W-:Y:S05]  /*a150*/  EXIT ;  /* 0x000000000000794d */ /* 0x000fea0003800000 */
.L_x_25:
[----:B-1----:R1:W3:Y:S02]  /*a160*/  SYNCS.PHASECHK.TRANS64.TRYWAIT P0, [R0+URZ+0x200], R3 ;  /* 0x00020003000075a7 */ /* 0x0022e400080011ff */
[----:B---3--:R-:W-:Y:S05]  /*a170*/  @!P0 NANOSLEEP.SYNCS 0x989680 ;  /* 0x009896800000895d */ /* 0x008fea0003900000 */
[----:B------:R-:W3:Y:S02]  /*a180*/  @!P0 SYNCS.PHASECHK.TRANS64 P0, [R0+URZ+0x200], R3 ;  /* 0x00020003000085a7 */ /* 0x000ee400080010ff */
[----:B---3--:R-:W-:Y:S05]  /*a190*/  @!P0 BRA `(.L_x_25) ;  /* 0xfffffffc00f08947 */ /* 0x008fea000383ffff */
[----:B------:R-:W-:Y:S05]  /*a1a0*/  BRA `(.L_x_149) ;  /* 0xffffff7800487947 */ /* 0x000fea000383ffff */
.L_x_28:
[----:B-1----:R-:W-:-:S07]  /*a1b0*/  MOV R0, UR33 ;  /* 0x0000002100007c02 */ /* 0x002fce0008000f00 */
.L_x_150:
[----:B-1----:R1:W3:Y:S02]  /*a1c0*/  SYNCS.PHASECHK.TRANS64.TRYWAIT P0, [R0+URZ+0xa0], R3 ;  /* 0x0000a003000075a7 */ /* 0x0022e400080011ff */
[----:B---3--:R-:W-:Y:S05]  /*a1d0*/  @!P0 NANOSLEEP.SYNCS 0x989680 ;  /* 0x009896800000895d */ /* 0x008fea0003900000 */
[----:B------:R-:W3:Y:S02]  /*a1e0*/  @!P0 SYNCS.PHASECHK.TRANS64 P0, [R0+URZ+0xa0], R3 ;  /* 0x0000a003000085a7 */ /* 0x000ee400080010ff */
[----:B---3--:R-:W-:Y:S05]  /*a1f0*/  @!P0 BRA `(.L_x_150) ;  /* 0xfffffffc00f08947 */ /* 0x008fea000383ffff */
[----:B------:R-:W-:Y:S05]  /*a200*/  BRA `(.L_x_27) ;  /* 0xffffff7800887947 */ /* 0x000fea000383ffff */
.L_x_35:
[----:B-1----:R-:W-:-:S07]  /*a210*/  MOV R0, UR9 ;  /* 0x0000000900007c02 */ /* 0x002fce0008000f00 */
.L_x_151:
[----:B-1----:R1:W3:Y:S02]  /*a220*/  SYNCS.PHASECHK.TRANS64.TRYWAIT P0, [R0+URZ+0xa0], R3 ;  /* 0x0000a003000075a7 */ /* 0x0022e400080011ff */
[----:B---3--:R-:W-:Y:S05]  /*a230*/  @!P0 NANOSLEEP.SYNCS 0x989680 ;  /* 0x009896800000895d */ /* 0x008fea0003900000 */
[----:B------:R-:W3:Y:S02]  /*a240*/  @!P0 SYNCS.PHASECHK.TRANS64 P0, [R0+URZ+0xa0], R3 ;  /* 0x0000a003000085a7 */ /* 0x000ee400080010ff */
[----:B---3--:R-:W-:Y:S05]  /*a250*/  @!P0 BRA `(.L_x_151) ;  /* 0xfffffffc00f08947 */ /* 0x008fea000383ffff */
[----:B------:R-:W-:Y:S05]  /*a260*/  BRA `(.L_x_34) ;  /* 0xffffff7c00447947 */ /* 0x000fea000383ffff */
.L_x_40:
[----:B-1----:R1:W3:Y:S02]  /*a270*/  SYNCS.PHASECHK.TRANS64.TRYWAIT P0, [R3+URZ+0x190], R0 ;  /* 0x00019000030075a7 */ /* 0x0022e400080011ff */
[----:B---3--:R-:W-:Y:S05]  /*a280*/  @!P0 NANOSLEEP.SYNCS 0x989680 ;  /* 0x009896800000895d */ /* 0x008fea0003900000 */
[----:B------:R-:W3:Y:S02]  /*a290*/  @!P0 SYNCS.PHASECHK.TRANS64 P0, [R3+URZ+0x190], R0 ;  /* 0x00019000030085a7 */ /* 0x000ee400080010ff */
[----:B---3--:R-:W-:Y:S05]  /*a2a0*/  @!P0 BRA `(.L_x_40) ;  /* 0xfffffffc00f08947 */ /* 0x008fea000383ffff */
[----:B------:R-:W-:Y:S05]  /*a2b0*/  BRA `(.L_x_152) ;  /* 0xffffff7c00e47947 */ /* 0x000fea000383ffff */
.L_x_44:
[----:B-1----:R-:W-:-:S07]  /*a2c0*/  MOV R0, UR4 ;  /* 0x0000000400007c02 */ /* 0x002fce0008000f00 */
.L_x_153:
[----:B-1----:R1:W3:Y:S02]  /*a2d0*/  SYNCS.PHASECHK.TRANS64.TRYWAIT P0, [R0+URZ], R3 ;  /* 0x00000003000075a7 */ /* 0x0022e400080011ff */
[----:B---3--:R-:W-:Y:S05]  /*a2e0*/  @!P0 NANOSLEEP.SYNCS 0x989680 ;  /* 0x009896800000895d */ /* 0x008fea0003900000 */
[----:B------:R-:W3:Y:S02]  /*a2f0*/  @!P0 SYNCS.PHASECHK.TRANS64 P0, [R0+URZ], R3 ;  /* 0x00000003000085a7 */ /* 0x000ee400080010ff */
[----:B---3--:R-:W-:Y:S05]  /*a300*/  @!P0 BRA `(.L_x_153) ;  /* 0xfffffffc00f08947 */ /* 0x008fea000383ffff */
[----:B------:R-:W-:Y:S05]  /*a310*/  BRA `(.L_x_154) ;  /* 0xffffff84008c7947 */ /* 0x000fea000383ffff */
.L_x_45:
[----:B------:R-:W-:-:S07]  /*a320*/  MOV R0, UR5 ;  /* 0x0000000500007c02 */ /* 0x000fce0008000f00 */
.L_x_155:
[----:B-1----:R1:W3:Y:S02]  /*a330*/  SYNCS.PHASECHK.TRANS64.TRYWAIT P0, [R0+URZ], R3 ;  /* 0x00000003000075a7 */ /* 0x0022e400080011ff */
[----:B---3--:R-:W-:Y:S05]  /*a340*/  @!P0 NANOSLEEP.SYNCS 0x989680 ;  /* 0x009896800000895d */ /* 0x008fea0003900000 */
[----:B------:R-:W3:Y:S02]  /*a350*/  @!P0 SYNCS.PHASECHK.TRANS64 P0, [R0+URZ], R3 ;  /* 0x00000003000085a7 */ /* 0x000ee400080010ff */
[----:B---3--:R-:W-:Y:S05]  /*a360*/  @!P0 BRA `(.L_x_155) ;  /* 0xfffffffc00f08947 */ /* 0x008fea000383ffff */
[----:B------:R-:W-:Y:S05]  /*a370*/  BRA `(.L_x_156) ;  /* 0xffffff8400987947 */ /* 0x000fea000383ffff */
.L_x_46:
[----:B------:R-:W-:-:S07]  /*a380*/  MOV R0, UR5 ;  /* 0x0000000500007c02 */ /* 0x000fce0008000f00 */
.L_x_157:
[----:B-1----:R1:W3:Y:S02]  /*a390*/  SYNCS.PHASECHK.TRANS64.TRYWAIT P0, [R0+URZ], R3 ;  /* 0x00000003000075a7 */ /* 0x0022e400080011ff */
[----:B---3--:R-:W-:Y:S05]  /*a3a0*/  @!P0 NANOSLEEP.SYNCS 0x989680 ;  /* 0x009896800000895d */ /* 0x008fea0003900000 */
[----:B------:R-:W3:Y:S02]  /*a3b0*/  @!P0 SYNCS.PHASECHK.TRANS64 P0, [R0+URZ], R3 ;  /* 0x00000003000085a7 */ /* 0x000ee400080010ff */
[----:B---3--:R-:W-:Y:S05]  /*a3c0*/  @!P0 BRA `(.L_x_157) ;  /* 0xfffffffc00f08947 */ /* 0x008fea000383ffff */
[----:B------:R-:W-:Y:S05]  /*a3d0*/  BRA `(.L_x_158) ;  /* 0xffffff8400a47947 */ /* 0x000fea000383ffff */
.L_x_47:
[----:B------:R-:W-:-:S07]  /*a3e0*/  MOV R0, UR5 ;  /* 0x0000000500007c02 */ /* 0x000fce0008000f00 */
.L_x_159:
[----:B-1----:R1:W3:Y:S02]  /*a3f0*/  SYNCS.PHASECHK.TRANS64.TRYWAIT P0, [R0+URZ], R3 ;  /* 0x00000003000075a7 */ /* 0x0022e400080011ff */
[----:B---3--:R-:W-:Y:S05]  /*a400*/  @!P0 NANOSLEEP.SYNCS 0x989680 ;  /* 0x009896800000895d */ /* 0x008fea0003900000 */
[----:B------:R-:W3:Y:S02]  /*a410*/  @!P0 SYNCS.PHASECHK.TRANS64 P0, [R0+URZ], R3 ;  /* 0x00000003000085a7 */ /* 0x000ee400080010ff */
[----:B---3--:R-:W-:Y:S05]  /*a420*/  @!P0 BRA `(.L_x_159) ;  /* 0xfffffffc00f08947 */ /* 0x008fea000383ffff */
[----:B------:R-:W-:Y:S05]  /*a430*/  BRA `(.L_x_160) ;  /* 0xffffff8400b07947 */ /* 0x000fea000383ffff */
.L_x_48:
[----:B------:R-:W-:-:S07]  /*a440*/  MOV R0, UR5 ;  /* 0x0000000500007c02 */ /* 0x000fce0008000f00 */
.L_x_161:
[----:B-1----:R1:W3:Y:S02]  /*a450*/  SYNCS.PHASECHK.TRANS64.TRYWAIT P0, [R0+URZ], R3 ;  /* 0x00000003000075a7 */ /* 0x0022e400080011ff */
[----:B---3--:R-:W-:Y:S05]  /*a460*/  @!P0 NANOSLEEP.SYNCS 0x989680 ;  /* 0x009896800000895d */ /* 0x008fea0003900000 */
[----:B------:R-:W3:Y:S02]  /*a470*/  @!P0 SYNCS.PHASECHK.TRANS64 P0, [R0+URZ], R3 ;  /* 0x00000003000085a7 */ /* 0x000ee400080010ff */
[----:B---3--:R-:W-:Y:S05]  /*a480*/  @!P0 BRA `(.L_x_161) ;  /* 0xfffffffc00f08947 */ /* 0x008fea000383ffff */
[----:B------:R-:W-:Y:S05]  /*a490*/  BRA `(.L_x_162) ;  /* 0xffffff8400bc7947 */ /* 0x000fea000383ffff */
.L_x_49:
[----:B------:R-:W-:-:S07]  /*a4a0*/  MOV R0, UR5 ;  /* 0x0000000500007c02 */ /* 0x000fce0008000f00 */
.L_x_163:
[----:B-1----:R1:W3:Y:S02]  /*a4b0*/  SYNCS.PHASECHK.TRANS64.TRYWAIT P0, [R0+URZ], R3 ;  /* 0x00000003000075a7 */ /* 0x0022e400080011ff */
[----:B---3--:R-:W-:Y:S05]  /*a4c0*/  @!P0 NANOSLEEP.SYNCS 0x989680 ;  /* 0x009896800000895d */ /* 0x008fea0003900000 */
[----:B------:R-:W3:Y:S02]  /*a4d0*/  @!P0 SYNCS.PHASECHK.TRANS64 P0, [R0+URZ], R3 ;  /* 0x00000003000085a7 */ /* 0x000ee400080010ff */
[----:B---3--:R-:W-:Y:S05]  /*a4e0*/  @!P0 BRA `(.L_x_163) ;  /* 0xfffffffc00f08947 */ /* 0x008fea000383ffff */
[----:B------:R-:W-:Y:S05]  /*a4f0*/  BRA `(.L_x_164) ;  /* 0xffffff8400c87947 */ /* 0x000fea000383ffff */
.L_x_50:
[----:B------:R-:W-:-:S07]  /*a500*/  MOV R0, UR5 ;  /* 0x0000000500007c02 */ /* 0x000fce0008000f00 */
.L_x_165:
[----:B-1----:R1:W3:Y:S02]  /*a510*/  SYNCS.PHASECHK.TRANS64.TRYWAIT P0, [R0+URZ], R3 ;  /* 0x00000003000075a7 */ /* 0x0022e400080011ff */
[----:B---3--:R-:W-:Y:S05]  /*a520*/  @!P0 NANOSLEEP.SYNCS 0x989680 ;  /* 0x009896800000895d */ /* 0x008fea0003900000 */
[----:B------:R-:W3:Y:S02]  /*a530*/  @!P0 SYNCS.PHASECHK.TRANS64 P0, [R0+URZ], R3 ;  /* 0x00000003000085a7 */ /* 0x000ee400080010ff */
[----:B---3--:R-:W-:Y:S05]  /*a540*/  @!P0 BRA `(.L_x_165) ;  /* 0xfffffffc00f08947 */ /* 0x008fea000383ffff */
[----:B------:R-:W-:Y:S05]  /*a550*/  BRA `(.L_x_166) ;  /* 0xffffff8400d47947 */ /* 0x000fea000383ffff */
.L_x_51:
[----:B------:R-:W-:-:S07]  /*a560*/  MOV R0, UR5 ;  /* 0x0000000500007c02 */ /* 0x000fce0008000f00 */
.L_x_167:
[----:B-1----:R1:W3:Y:S02]  /*a570*/  SYNCS.PHASECHK.TRANS64.TRYWAIT P0, [R0+URZ], R3 ;  /* 0x00000003000075a7 */ /* 0x0022e400080011ff */
[----:B---3--:R-:W-:Y:S05]  /*a580*/  @!P0 NANOSLEEP.SYNCS 0x989680 ;  /* 0x009896800000895d */ /* 0x008fea0003900000 */
[----:B------:R-:W3:Y:S02]  /*a590*/  @!P0 SYNCS.PHASECHK.TRANS64 P0, [R0+URZ], R3 ;  /* 0x00000003000085a7 */ /* 0x000ee400080010ff */
[----:B---3--:R-:W-:Y:S05]  /*a5a0*/  @!P0 BRA `(.L_x_167) ;  /* 0xfffffffc00f08947 */ /* 0x008fea000383ffff */
[----:B------:R-:W-:Y:S05]  /*a5b0*/  BRA `(.L_x_168) ;  /* 0xffffff8400e07947 */ /* 0x000fea000383ffff */
.L_x_52:
[----:B------:R-:W-:-:S07]  /*a5c0*/  MOV R0, UR5 ;  /* 0x0000000500007c02 */ /* 0x000fce0008000f00 */
.L_x_169:
[----:B-1----:R1:W3:Y:S02]  /*a5d0*/  SYNCS.PHASECHK.TRANS64.TRYWAIT P0, [R0+URZ], R3 ;  /* 0x00000003000075a7 */ /* 0x0022e400080011ff */
[----:B---3--:R-:W-:Y:S05]  /*a5e0*/  @!P0 NANOSLEEP.SYNCS 0x989680 ;  /* 0x009896800000895d */ /* 0x008fea0003900000 */
[----:B------:R-:W3:Y:S02]  /*a5f0*/  @!P0 SYNCS.PHASECHK.TRANS64 P0, [R0+URZ], R3 ;  /* 0x00000003000085a7 */ /* 0x000ee400080010ff */
[----:B---3--:R-:W-:Y:S05]  /*a600*/  @!P0 BRA `(.L_x_169) ;  /* 0xfffffffc00f08947 */ /* 0x008fea000383ffff */
[----:B------:R-:W-:Y:S05]  /*a610*/  BRA `(.L_x_170) ;  /* 0xffffff8400ec7947 */ /* 0x000fea000383ffff */
.L_x_53:
[----:B------:R-:W-:-:S07]  /*a620*/  MOV R0, UR5 ;  /* 0x0000000500007c02 */ /* 0x000fce0008000f00 */
.L_x_171:
[----:B-1----:R1:W3:Y:S02]  /*a630*/  SYNCS.PHASECHK.TRANS64.TRYWAIT P0, [R0+URZ], R3 ;  /* 0x00000003000075a7 */ /* 0x0022e400080011ff */
[----:B---3--:R-:W-:Y:S05]  /*a640*/  @!P0 NANOSLEEP.SYNCS 0x989680 ;  /* 0x009896800000895d */ /* 0x008fea0003900000 */
[----:B------:R-:W3:Y:S02]  /*a650*/  @!P0 SYNCS.PHASECHK.TRANS64 P0, [R0+URZ], R3 ;  /* 0x00000003000085a7 */ /* 0x000ee400080010ff */
[----:B---3--:R-:W-:Y:S05]  /*a660*/  @!P0 BRA `(.L_x_171) ;  /* 0xfffffffc00f08947 */ /* 0x008fea000383ffff */
[----:B------:R-:W-:Y:S05]  /*a670*/  BRA `(.L_x_172) ;  /* 0xffffff8400f87947 */ /* 0x000fea000383ffff */
.L_x_54:
[----:B------:R-:W-:-:S07]  /*a680*/  MOV R0, UR5 ;  /* 0x0000000500007c02 */ /* 0x000fce0008000f00 */
.L_x_173:
[----:B-1----:R1:W3:Y:S02]  /*a690*/  SYNCS.PHASECHK.TRANS64.TRYWAIT P0, [R0+URZ], R3 ;  /* 0x00000003000075a7 */ /* 0x0022e400080011ff */
[----:B---3--:R-:W-:Y:S05]  /*a6a0*/  @!P0 NANOSLEEP.SYNCS 0x989680 ;  /* 0x009896800000895d */ /* 0x008fea0003900000 */
[----:B------:R-:W3:Y:S02]  /*a6b0*/  @!P0 SYNCS.PHASECHK.TRANS64 P0, [R0+URZ], R3 ;  /* 0x00000003000085a7 */ /* 0x000ee400080010ff */
[----:B---3--:R-:W-:Y:S05]  /*a6c0*/  @!P0 BRA `(.L_x_173) ;  /* 0xfffffffc00f08947 */ /* 0x008fea000383ffff */
[----:B------:R-:W-:Y:S05]  /*a6d0*/  BRA `(.L_x_174) ;  /* 0xffffff8800047947 */ /* 0x000fea000383ffff */
.L_x_55:
[----:B------:R-:W-:-:S07]  /*a6e0*/  MOV R0, UR5 ;  /* 0x0000000500007c02 */ /* 0x000fce0008000f00 */
.L_x_175:
[----:B-1----:R1:W3:Y:S02]  /*a6f0*/  SYNCS.PHASECHK.TRANS64.TRYWAIT P0, [R0+URZ], R3 ;  /* 0x00000003000075a7 */ /* 0x0022e400080011ff */
[----:B---3--:R-:W-:Y:S05]  /*a700*/  @!P0 NANOSLEEP.SYNCS 0x989680 ;  /* 0x009896800000895d */ /* 0x008fea0003900000 */
[----:B------:R-:W3:Y:S02]  /*a710*/  @!P0 SYNCS.PHASECHK.TRANS64 P0, [R0+URZ], R3 ;  /* 0x00000003000085a7 */ /* 0x000ee400080010ff */
[----:B---3--:R-:W-:Y:S05]  /*a720*/  @!P0 BRA `(.L_x_175) ;  /* 0xfffffffc00f08947 */ /* 0x008fea000383ffff */
[----:B------:R-:W-:Y:S05]  /*a730*/  BRA `(.L_x_176) ;  /* 0xffffff8800107947 */ /* 0x000fea000383ffff */
.L_x_56:
[----:B------:R-:W-:-:S07]  /*a740*/  MOV R0, UR5 ;  /* 0x0000000500007c02 */ /* 0x000fce0008000f00 */
.L_x_177:
[----:B-1----:R1:W3:Y:S02]  /*a750*/  SYNCS.PHASECHK.TRANS64.TRYWAIT P0, [R0+URZ], R3 ;  /* 0x00000003000075a7 */ /* 0x0022e400080011ff */
[----:B---3--:R-:W-:Y:S05]  /*a760*/  @!P0 NANOSLEEP.SYNCS 0x989680 ;  /* 0x009896800000895d */ /* 0x008fea0003900000 */
[----:B------:R-:W3:Y:S02]  /*a770*/  @!P0 SYNCS.PHASECHK.TRANS64 P0, [R0+URZ], R3 ;  /* 0x00000003000085a7 */ /* 0x000ee400080010ff */
[----:B---3--:R-:W-:Y:S05]  /*a780*/  @!P0 BRA `(.L_x_177) ;  /* 0xfffffffc00f08947 */ /* 0x008fea000383ffff */
[----:B------:R-:W-:Y:S05]  /*a790*/  BRA `(.L_x_178) ;  /* 0xffffff88001c7947 */ /* 0x000fea000383ffff */
.L_x_57:
[----:B------:R-:W-:-:S07]  /*a7a0*/  MOV R0, UR5 ;  /* 0x0000000500007c02 */ /* 0x000fce0008000f00 */
.L_x_179:
[----:B-1----:R1:W3:Y:S02]  /*a7b0*/  SYNCS.PHASECHK.TRANS64.TRYWAIT P0, [R0+URZ], R3 ;  /* 0x00000003000075a7 */ /* 0x0022e400080011ff */
[----:B---3--:R-:W-:Y:S05]  /*a7c0*/  @!P0 NANOSLEEP.SYNCS 0x989680 ;  /* 0x009896800000895d */ /* 0x008fea0003900000 */
[----:B------:R-:W3:Y:S02]  /*a7d0*/  @!P0 SYNCS.PHASECHK.TRANS64 P0, [R0+URZ], R3 ;  /* 0x00000003000085a7 */ /* 0x000ee400080010ff */
[----:B---3--:R-:W-:Y:S05]  /*a7e0*/  @!P0 BRA `(.L_x_179) ;  /* 0xfffffffc00f08947 */ /* 0x008fea000383ffff */
[----:B------:R-:W-:Y:S05]  /*a7f0*/  BRA `(.L_x_180) ;  /* 0xffffff8800287947 */ /* 0x000fea000383ffff */
.L_x_58:
[----:B------:R-:W-:-:S07]  /*a800*/  MOV R0, UR5 ;  /* 0x0000000500007c02 */ /* 0x000fce0008000f00 */
.L_x_181:
[----:B-1----:R1:W3:Y:S02]  /*a810*/  SYNCS.PHASECHK.TRANS64.TRYWAIT P0, [R0+URZ], R3 ;  /* 0x00000003000075a7 */ /* 0x0022e400080011ff */
[----:B---3--:R-:W-:Y:S05]  /*a820*/  @!P0 NANOSLEEP.SYNCS 0x989680 ;  /* 0x009896800000895d */ /* 0x008fea0003900000 */
[----:B------:R-:W3:Y:S02]  /*a830*/  @!P0 SYNCS.PHASECHK.TRANS64 P0, [R0+URZ], R3 ;  /* 0x00000003000085a7 */ /* 0x000ee400080010ff */
[----:B---3--:R-:W-:Y:S05]  /*a840*/  @!P0 BRA `(.L_x_181) ;  /* 0xfffffffc00f08947 */ /* 0x008fea000383ffff */
[----:B------:R-:W-:Y:S05]  /*a850*/  BRA `(.L_x_182) ;  /* 0xffffff8800347947 */ /* 0x000fea000383ffff */
.L_x_59:
[----:B------:R-:W-:-:S07]  /*a860*/  MOV R0, UR5 ;  /* 0x0000000500007c02 */ /* 0x000fce0008000f00 */
.L_x_183:
[----:B-1----:R1:W3:Y:S02]  /*a870*/  SYNCS.PHASECHK.TRANS64.TRYWAIT P0, [R0+URZ], R3 ;  /* 0x00000003000075a7 */ /* 0x0022e400080011ff */
[----:B---3--:R-:W-:Y:S05]  /*a880*/  @!P0 NANOSLEEP.SYNCS 0x989680 ;  /* 0x009896800000895d */ /* 0x008fea0003900000 */
[----:B------:R-:W3:Y:S02]  /*a890*/  @!P0 SYNCS.PHASECHK.TRANS64 P0, [R0+URZ], R3 ;  /* 0x00000003000085a7 */ /* 0x000ee400080010ff */
[----:B---3--:R-:W-:Y:S05]  /*a8a0*/  @!P0 BRA `(.L_x_183) ;  /* 0xfffffffc00f08947 */ /* 0x008fea000383ffff */
[----:B------:R-:W-:Y:S05]  /*a8b0*/  BRA `(.L_x_184) ;  /* 0xffffff8800407947 */ /* 0x000fea000383ffff */
.L_x_60:
[----:B------:R-:W-:-:S07]  /*a8c0*/  MOV R0, UR5 ;  /* 0x0000000500007c02 */ /* 0x000fce0008000f00 */
.L_x_185:
[----:B-1----:R1:W3:Y:S02]  /*a8d0*/  SYNCS.PHASECHK.TRANS64.TRYWAIT P0, [R0+URZ], R3 ;  /* 0x00000003000075a7 */ /* 0x0022e400080011ff */
[----:B---3--:R-:W-:Y:S05]  /*a8e0*/  @!P0 NANOSLEEP.SYNCS 0x989680 ;  /* 0x009896800000895d */ /* 0x008fea0003900000 */
[----:B------:R-:W3:Y:S02]  /*a8f0*/  @!P0 SYNCS.PHASECHK.TRANS64 P0, [R0+URZ], R3 ;  /* 0x00000003000085a7 */ /* 0x000ee400080010ff */
[----:B---3--:R-:W-:Y:S05]  /*a900*/  @!P0 BRA `(.L_x_185) ;  /* 0xfffffffc00f08947 */ /* 0x008fea000383ffff */
[----:B------:R-:W-:Y:S05]  /*a910*/  BRA `(.L_x_186) ;  /* 0xffffff88004c7947 */ /* 0x000fea000383ffff */
.L_x_61:
[----:B------:R-:W-:-:S07]  /*a920*/  MOV R0, UR5 ;  /* 0x0000000500007c02 */ /* 0x000fce0008000f00 */
.L_x_187:
[----:B-1----:R1:W3:Y:S02]  /*a930*/  SYNCS.PHASECHK.TRANS64.TRYWAIT P0, [R0+URZ], R3 ;  /* 0x00000003000075a7 */ /* 0x0022e400080011ff */
[----:B---3--:R-:W-:Y:S05]  /*a940*/  @!P0 NANOSLEEP.SYNCS 0x989680 ;  /* 0x009896800000895d */ /* 0x008fea0003900000 */
[----:B------:R-:W3:Y:S02]  /*a950*/  @!P0 SYNCS.PHASECHK.TRANS64 P0, [R0+URZ], R3 ;  /* 0x00000003000085a7 */ /* 0x000ee400080010ff */
[----:B---3--:R-:W-:Y:S05]  /*a960*/  @!P0 BRA `(.L_x_187) ;  /* 0xfffffffc00f08947 */ /* 0x008fea000383ffff */
[----:B------:R-:W-:Y:S05]  /*a970*/  BRA `(.L_x_188) ;  /* 0xffffff8800587947 */ /* 0x000fea000383ffff */
.L_x_62:
[----:B------:R-:W-:-:S07]  /*a980*/  MOV R0, UR5 ;  /* 0x0000000500007c02 */ /* 0x000fce0008000f00 */
.L_x_189:
[----:B-1----:R1:W3:Y:S02]  /*a990*/  SYNCS.PHASECHK.TRANS64.TRYWAIT P0, [R0+URZ], R3 ;  /* 0x00000003000075a7 */ /* 0x0022e400080011ff */
[----:B---3--:R-:W-:Y:S05]  /*a9a0*/  @!P0 NANOSLEEP.SYNCS 0x989680 ;  /* 0x009896800000895d */ /* 0x008fea0003900000 */
[----:B------:R-:W3:Y:S02]  /*a9b0*/  @!P0 SYNCS.PHASECHK.TRANS64 P0, [R0+URZ], R3 ;  /* 0x00000003000085a7 */ /* 0x000ee400080010ff */
[----:B---3--:R-:W-:Y:S05]  /*a9c0*/  @!P0 BRA `(.L_x_189) ;  /* 0xfffffffc00f08947 */ /* 0x008fea000383ffff */
[----:B------:R-:W-:Y:S05]  /*a9d0*/  BRA `(.L_x_190) ;  /* 0xffffff8800647947 */ /* 0x000fea000383ffff */
.L_x_65:
[----:B--2---:R2:W3:Y:S02]  /*a9e0*/  SYNCS.PHASECHK.TRANS64.TRYWAIT P0, [R2+URZ+0x1f0], R5 ;  /* 0x0001f005020075a7 */ /* 0x0044e400080011ff */
[----:B---3--:R-:W-:Y:S05]  /*a9f0*/  @!P0 NANOSLEEP.SYNCS 0x989680 ;  /* 0x009896800000895d */ /* 0x008fea0003900000 */
[----:B------:R-:W3:Y:S02]  /*aa00*/  @!P0 SYNCS.PHASECHK.TRANS64 P0, [R2+URZ+0x1f0], R5 ;  /* 0x0001f005020085a7 */ /* 0x000ee400080010ff */
[----:B---3--:R-:W-:Y:S05]  /*aa10*/  @!P0 BRA `(.L_x_65) ;  /* 0xfffffffc00f08947 */ /* 0x008fea000383ffff */
[----:B------:R-:W-:Y:S05]  /*aa20*/  BRA `(.L_x_191) ;  /* 0xffffff8800c87947 */ /* 0x000fea000383ffff */
.L_x_66:
[----:B------:R-:W-:-:S07]  /*aa30*/  MOV R2, UR4 ;  /* 0x0000000400027c02 */ /* 0x000fce0008000f00 */
.L_x_192:
[----:B--2---:R2:W3:Y:S02]  /*aa40*/  SYNCS.PHASECHK.TRANS64.TRYWAIT P0, [R2+URZ+0x1a0], R5 ;  /* 0x0001a005020075a7 */ /* 0x0044e400080011ff */
[----:B---3--:R-:W-:Y:S05]  /*aa50*/  @!P0 NANOSLEEP.SYNCS 0x989680 ;  /* 0x009896800000895d */ /* 0x008fea0003900000 */
[----:B------:R-:W3:Y:S02]  /*aa60*/  @!P0 SYNCS.PHASECHK.TRANS64 P0, [R2+URZ+0x1a0], R5 ;  /* 0x0001a005020085a7 */ /* 0x000ee400080010ff */
[----:B---3--:R-:W-:Y:S05]  /*aa70*/  @!P0 BRA `(.L_x_192) ;  /* 0xfffffffc00f08947 */ /* 0x008fea000383ffff */
[----:B------:R-:W-:Y:S05]  /*aa80*/  BRA `(.L_x_193) ;  /* 0xffffff8800d87947 */ /* 0x000fea000383ffff */
.L_x_67:
[----:B--2---:R2:W3:Y:S02]  /*aa90*/  SYNCS.PHASECHK.TRANS64.TRYWAIT P1, [R2+URZ+0x190], R5 ;  /* 0x00019005020075a7 */ /* 0x0044e400080211ff */
[----:B---3--:R-:W-:Y:S05]  /*aaa0*/  @!P1 NANOSLEEP.SYNCS 0x989680 ;  /* 0x009896800000995d */ /* 0x008fea0003900000 */
[----:B------:R-:W3:Y:S02]  /*aab0*/  @!P1 SYNCS.PHASECHK.TRANS64 P1, [R2+URZ+0x190], R5 ;  /* 0x00019005020095a7 */ /* 0x000ee400080210ff */
[----:B---3--:R-:W-:Y:S05]  /*aac0*/  @!P1 BRA `(.L_x_67) ;  /* 0xfffffffc00f09947 */ /* 0x008fea000383ffff */
[----:B------:R-:W-:Y:S05]  /*aad0*/  BRA `(.L_x_194) ;  /* 0xffffff8c00087947 */ /* 0x000fea000383ffff */
.L_x_70:
[----:B------:R-:W-:-:S07]  /*aae0*/  MOV R0, UR4 ;  /* 0x0000000400007c02 */ /* 0x000fce0008000f00 */
.L_x_195:
[----:B--2---:R2:W3:Y:S02]  /*aaf0*/  SYNCS.PHASECHK.TRANS64.TRYWAIT P0, [R0+URZ+0x1a0], R3 ;  /* 0x0001a003000075a7 */ /* 0x0044e400080011ff */
[----:B---3--:R-:W-:Y:S05]  /*ab00*/  @!P0 NANOSLEEP.SYNCS 0x989680 ;  /* 0x009896800000895d */ /* 0x008fea0003900000 */
[----:B------:R-:W3:Y:S02]  /*ab10*/  @!P0 SYNCS.PHASECHK.TRANS64 P0, [R0+URZ+0x1a0], R3 ;  /* 0x0001a003000085a7 */ /* 0x000ee400080010ff */
[----:B---3--:R-:W-:Y:S05]  /*ab20*/  @!P0 BRA `(.L_x_195) ;  /* 0xfffffffc00f08947 */ /* 0x008fea000383ffff */
[----:B------:R-:W-:Y:S05]  /*ab30*/  BRA `(.L_x_69) ;  /* 0xffffff8c005c7947 */ /* 0x000fea000383ffff */
.L_x_77:
[----:B-1----:R1:W2:Y:S02]  /*ab40*/  SYNCS.PHASECHK.TRANS64.TRYWAIT P1, [R0+URZ+0x190], R5 ;  /* 0x00019005000075a7 */ /* 0x0022a400080211ff */
[----:B--2---:R-:W-:Y:S05]  /*ab50*/  @!P1 NANOSLEEP.SYNCS 0x989680 ;  /* 0x009896800000995d */ /* 0x004fea0003900000 */
[----:B------:R-:W2:Y:S02]  /*ab60*/  @!P1 SYNCS.PHASECHK.TRANS64 P1, [R0+URZ+0x190], R5 ;  /* 0x00019005000095a7 */ /* 0x000ea400080210ff */
[----:B--2---:R-:W-:Y:S05]  /*ab70*/  @!P1 BRA `(.L_x_77) ;  /* 0xfffffffc00f09947 */ /* 0x004fea000383ffff */
[----:B------:R-:W-:Y:S05]  /*ab80*/  BRA `(.L_x_196) ;  /* 0xffffff9000bc7947 */ /* 0x000fea000383ffff */
.L_x_78:
[----:B------:R-:W-:-:S07]  /*ab90*/  MOV R3, UR19 ;  /* 0x0000001300037c02 */ /* 0x000fce0008000f00 */
.L_x_197:
[----:B-1----:R1:W2:Y:S02]  /*aba0*/  SYNCS.PHASECHK.TRANS64.TRYWAIT P0, [R3+URZ+0x1d0], R0 ;  /* 0x0001d000030075a7 */ /* 0x0022a400080011ff */
[----:B--2---:R-:W-:Y:S05]  /*abb0*/  @!P0 NANOSLEEP.SYNCS 0x989680 ;  /* 0x009896800000895d */ /* 0x004fea0003900000 */
[----:B------:R-:W2:Y:S02]  /*abc0*/  @!P0 SYNCS.PHASECHK.TRANS64 P0, [R3+URZ+0x1d0], R0 ;  /* 0x0001d000030085a7 */ /* 0x000ea400080010ff */
[----:B--2---:R-:W-:Y:S05]  /*abd0*/  @!P0 BRA `(.L_x_197) ;  /* 0xfffffffc00f08947 */ /* 0x004fea000383ffff */
[----:B------:R-:W-:Y:S05]  /*abe0*/  BRA `(.L_x_198) ;  /* 0xffffff9000f07947 */ /* 0x000fea000383ffff */
.L_x_81:
[----:B------:R-:W-:Y:S07]  /*abf0*/  MOV R0, UR6 ;  /* 0x0000000600007c02 */ /* 0x000fee0008000f00 */
.L_x_199:
[----:B-1----:R1:W2:Y:S02]  /*ac00*/  SYNCS.PHASECHK.TRANS64.TRYWAIT P0, [R0+URZ], R3 ;  /* 0x00000003000075a7 */ /* 0x0022a400080011ff */
[----:B--2---:R-:W-:Y:S05]  /*ac10*/  @!P0 NANOSLEEP.SYNCS 0x989680 ;  /* 0x009896800000895d */ /* 0x004fea0003900000 */
[----:B------:R-:W2:Y:S02]  /*ac20*/  @!P0 SYNCS.PHASECHK.TRANS64 P0, [R0+URZ], R3 ;  /* 0x00000003000085a7 */ /* 0x000ea400080010ff */
[----:B--2---:R-:W-:Y:S05]  /*ac30*/  @!P0 BRA `(.L_x_199) ;  /* 0xfffffffc00f08947 */ /* 0x004fea000383ffff */
[----:B------:R-:W-:Y:S05]  /*ac40*/  BRA `(.L_x_80) ;  /* 0xffffff9400287947 */ /* 0x000fea000383ffff */
.L_x_84:
[----:B------:R-:W-:-:S07]  /*ac50*/  MOV R0, UR4 ;  /* 0x0000000400007c02 */ /* 0x000fce0008000f00 */
.L_x_200:
[----:B--2---:R2:W4:Y:S02]  /*ac60*/  SYNCS.PHASECHK.TRANS64.TRYWAIT P0, [R0+URZ], R3 ;  /* 0x00000003000075a7 */ /* 0x00452400080011ff */
[----:B----4-:R-:W-:Y:S05]  /*ac70*/  @!P0 NANOSLEEP.SYNCS 0x989680 ;  /* 0x009896800000895d */ /* 0x010fea0003900000 */
[----:B------:R-:W4:Y:S02]  /*ac80*/  @!P0 SYNCS.PHASECHK.TRANS64 P0, [R0+URZ], R3 ;  /* 0x00000003000085a7 */ /* 0x000f2400080010ff */
[----:B----4-:R-:W-:Y:S05]  /*ac90*/  @!P0 BRA `(.L_x_200) ;  /* 0xfffffffc00f08947 */ /* 0x010fea000383ffff */
[----:B------:R-:W-:Y:S05]  /*aca0*/  BRA `(.L_x_201) ;  /* 0xffffff9400c87947 */ /* 0x000fea000383ffff */
.L_x_85:
[----:B------:R-:W-:-:S07]  /*acb0*/  MOV R0, UR5 ;  /* 0x0000000500007c02 */ /* 0x000fce0008000f00 */
.L_x_202:
[----:B-1----:R1:W2:Y:S02]  /*acc0*/  SYNCS.PHASECHK.TRANS64.TRYWAIT P0, [R0+URZ], R3 ;  /* 0x00000003000075a7 */ /* 0x0022a400080011ff */
[----:B--2---:R-:W-:Y:S05]  /*acd0*/  @!P0 NANOSLEEP.SYNCS 0x989680 ;  /* 0x009896800000895d */ /* 0x004fea0003900000 */
[----:B------:R-:W2:Y:S02]  /*ace0*/  @!P0 SYNCS.PHASECHK.TRANS64 P0, [R0+URZ], R3 ;  /* 0x00000003000085a7 */ /* 0x000ea400080010ff */
[----:B--2---:R-:W-:Y:S05]  /*acf0*/  @!P0 BRA `(.L_x_202) ;  /* 0xfffffffc00f08947 */ /* 0x004fea000383ffff */
[----:B------:R-:W-:Y:S05]  /*ad00*/  BRA `(.L_x_203) ;  /* 0xffffff9400d47947 */ /* 0x000fea000383ffff */
.L_x_86:
[----:B------:R-:W-:-:S07]  /*ad10*/  MOV R0, UR5 ;  /* 0x0000000500007c02 */ /* 0x000fce0008000f00 */
.L_x_204:
[----:B-1----:R1:W2:Y:S02]  /*ad20*/  SYNCS.PHASECHK.TRANS64.TRYWAIT P0, [R0+URZ], R3 ;  /* 0x00000003000075a7 */ /* 0x0022a400080011ff */
[----:B--2---:R-:W-:Y:S05]  /*ad30*/  @!P0 NANOSLEEP.SYNCS 0x989680 ;  /* 0x009896800000895d */ /* 0x004fea0003900000 */
[----:B------:R-:W2:Y:S02]  /*ad40*/  @!P0 SYNCS.PHASECHK.TRANS64 P0, [R0+URZ], R3 ;  /* 0x00000003000085a7 */ /* 0x000ea400080010ff */
[----:B--2---:R-:W-:Y:S05]  /*ad50*/  @!P0 BRA `(.L_x_204) ;  /* 0xfffffffc00f08947 */ /* 0x004fea000383ffff */
[----:B------:R-:W-:Y:S05]  /*ad60*/  BRA `(.L_x_205) ;  /* 0xffffff9400e07947 */ /* 0x000fea000383ffff */
.L_x_87:
[----:B------:R-:W-:-:S07]  /*ad70*/  MOV R0, UR4 ;  /* 0x0000000400007c02 */ /* 0x000fce0008000f00 */
.L_x_206:
[----:B-1----:R1:W2:Y:S02]  /*ad80*/  SYNCS.PHASECHK.TRANS64.TRYWAIT P0, [R0+URZ], R3 ;  /* 0x00000003000075a7 */ /* 0x0022a400080011ff */
[----:B--2---:R-:W-:Y:S05]  /*ad90*/  @!P0 NANOSLEEP.SYNCS 0x989680 ;  /* 0x009896800000895d */ /* 0x004fea0003900000 */
[----:B------:R-:W2:Y:S02]  /*ada0*/  @!P0 SYNCS.PHASECHK.TRANS64 P0, [R0+URZ], R3 ;  /* 0x00000003000085a7 */ /* 0x000ea400080010ff */
[----:B--2---:R-:W-:Y:S05]  /*adb0*/  @!P0 BRA `(.L_x_206) ;  /* 0xfffffffc00f08947 */ /* 0x004fea000383ffff */
[----:B------:R-:W-:Y:S05]  /*adc0*/  BRA `(.L_x_207) ;  /* 0xffffff9400ec7947 */ /* 0x000fea000383ffff */
.L_x_92:
[----:B-1----:R1:W2:Y:S02]  /*add0*/  SYNCS.PHASECHK.TRANS64.TRYWAIT P0, [R8+URZ+0x190], R5 ;  /* 0x00019005080075a7 */ /* 0x0022a400080011ff */
[----:B--2---:R-:W-:Y:S05]  /*ade0*/  @!P0 NANOSLEEP.SYNCS 0x989680 ;  /* 0x009896800000895d */ /* 0x004fea0003900000 */
[----:B------:R-:W2:Y:S02]  /*adf0*/  @!P0 SYNCS.PHASECHK.TRANS64 P0, [R8+URZ+0x190], R5 ;  /* 0x00019005080085a7 */ /* 0x000ea400080010ff */
[----:B--2---:R-:W-:Y:S05]  /*ae00*/  @!P0 BRA `(.L_x_92) ;  /* 0xfffffffc00f08947 */ /* 0x004fea000383ffff */
[----:B------:R-:W-:Y:S05]  /*ae10*/  BRA `(.L_x_208) ;  /* 0xffffff9c00307947 */ /* 0x000fea000383ffff */
.L_x_95:
[----:B------:R-:W-:Y:S07]  /*ae20*/  MOV R0, UR21 ;  /* 0x0000001500007c02 */ /* 0x000fee0008000f00 */
.L_x_209:
[----:B-1----:R1:W2:Y:S02]  /*ae30*/  SYNCS.PHASECHK.TRANS64.TRYWAIT P1, [R0+URZ+0x188], R5 ;  /* 0x00018805000075a7 */ /* 0x0022a400080211ff */
[----:B--2---:R-:W-:Y:S05]  /*ae40*/  @!P1 NANOSLEEP.SYNCS 0x989680 ;  /* 0x009896800000995d */ /* 0x004fea0003900000 */
[----:B------:R-:W2:Y:S02]  /*ae50*/  @!P1 SYNCS.PHASECHK.TRANS64 P1, [R0+URZ+0x188], R5 ;  /* 0x00018805000095a7 */ /* 0x000ea400080210ff */
[----:B--2---:R-:W-:Y:S05]  /*ae60*/  @!P1 BRA `(.L_x_209) ;  /* 0xfffffffc00f09947 */ /* 0x004fea000383ffff */
[----:B------:R-:W-:Y:S05]  /*ae70*/  BRA `(.L_x_94) ;  /* 0xffffffa000ac7947 */ /* 0x000fea000383ffff */
.L_x_98:
[----:B-1----:R-:W-:Y:S07]  /*ae80*/  MOV R5, UR21 ;  /* 0x0000001500057c02 */ /* 0x002fee0008000f00 */
.L_x_210:
[----:B-1----:R1:W2:Y:S02]  /*ae90*/  SYNCS.PHASECHK.TRANS64.TRYWAIT P0, [R5+URZ+0x160], R4 ;  /* 0x00016004050075a7 */ /* 0x0022a400080011ff */
[----:B--2---:R-:W-:Y:S05]  /*aea0*/  @!P0 NANOSLEEP.SYNCS 0x989680 ;  /* 0x009896800000895d */ /* 0x004fea0003900000 */
[----:B------:R-:W2:Y:S02]  /*aeb0*/  @!P0 SYNCS.PHASECHK.TRANS64 P0, [R5+URZ+0x160], R4 ;  /* 0x00016004050085a7 */ /* 0x000ea400080010ff */
[----:B--2---:R-:W-:Y:S05]  /*aec0*/  @!P0 BRA `(.L_x_210) ;  /* 0xfffffffc00f08947 */ /* 0x004fea000383ffff */
[----:B------:R-:W-:Y:S05]  /*aed0*/  BRA `(.L_x_211) ;  /* 0xffffffa400047947 */ /* 0x000fea000383ffff */
.L_x_99:
[----:B------:R-:W-:Y:S07]  /*aee0*/  MOV R5, UR21 ;  /* 0x0000001500057c02 */ /* 0x000fee0008000f00 */
.L_x_212:
[----:B-1----:R1:W2:Y:S02]  /*aef0*/  SYNCS.PHASECHK.TRANS64.TRYWAIT P0, [R5+URZ+0x168], R4 ;  /* 0x00016804050075a7 */ /* 0x0022a400080011ff */
[----:B--2---:R-:W-:Y:S05]  /*af00*/  @!P0 NANOSLEEP.SYNCS 0x989680 ;  /* 0x009896800000895d */ /* 0x004fea0003900000 */
[----:B------:R-:W2:Y:S02]  /*af10*/  @!P0 SYNCS.PHASECHK.TRANS64 P0, [R5+URZ+0x168], R4 ;  /* 0x00016804050085a7 */ /* 0x000ea400080010ff */
[----:B--2---:R-:W-:Y:S05]  /*af20*/  @!P0 BRA `(.L_x_212) ;  /* 0xfffffffc00f08947 */ /* 0x004fea000383ffff */
[----:B------:R-:W-:Y:S05]  /*af30*/  BRA `(.L_x_213) ;  /* 0xffffffa4003c7947 */ /* 0x000fea000383ffff */
.L_x_100:
[----:B-1----:R-:W-:Y:S07]  /*af40*/  MOV R5, UR21 ;  /* 0x0000001500057c02 */ /* 0x002fee0008000f00 */
.L_x_214:
[----:B-1----:R1:W2:Y:S02]  /*af50*/  SYNCS.PHASECHK.TRANS64.TRYWAIT P0, [R5+URZ+0x170], R4 ;  /* 0x00017004050075a7 */ /* 0x0022a400080011ff */
[----:B--2---:R-:W-:Y:S05]  /*af60*/  @!P0 NANOSLEEP.SYNCS 0x989680 ;  /* 0x009896800000895d */ /* 0x004fea0003900000 */
[----:B------:R-:W2:Y:S02]  /*af70*/  @!P0 SYNCS.PHASECHK.TRANS64 P0, [R5+URZ+0x170], R4 ;  /* 0x00017004050085a7 */ /* 0x000ea400080010ff */
[----:B--2---:R-:W-:Y:S05]  /*af80*/  @!P0 BRA `(.L_x_214) ;  /* 0xfffffffc00f08947 */ /* 0x004fea000383ffff */
[----:B------:R-:W-:Y:S05]  /*af90*/  BRA `(.L_x_215) ;  /* 0xffffffa400807947 */ /* 0x000fea000383ffff */
.L_x_101:
[----:B-1----:R-:W-:Y:S07]  /*afa0*/  MOV R5, UR21 ;  /* 0x0000001500057c02 */ /* 0x002fee0008000f00 */
.L_x_216:
[----:B-1----:R1:W2:Y:S02]  /*afb0*/  SYNCS.PHASECHK.TRANS64.TRYWAIT P0, [R5+URZ+0x178], R4 ;  /* 0x00017804050075a7 */ /* 0x0022a400080011ff */
[----:B--2---:R-:W-:Y:S05]  /*afc0*/  @!P0 NANOSLEEP.SYNCS 0x989680 ;  /* 0x009896800000895d */ /* 0x004fea0003900000 */
[----:B------:R-:W2:Y:S02]  /*afd0*/  @!P0 SYNCS.PHASECHK.TRANS64 P0, [R5+URZ+0x178], R4 ;  /* 0x00017804050085a7 */ /* 0x000ea400080010ff */
[----:B--2---:R-:W-:Y:S05]  /*afe0*/  @!P0 BRA `(.L_x_216) ;  /* 0xfffffffc00f08947 */ /* 0x004fea000383ffff */
[----:B------:R-:W-:Y:S05]  /*aff0*/  BRA `(.L_x_217) ;  /* 0xffffffa400c87947 */ /* 0x000fea000383ffff */
.L_x_103:
[----:B------:R-:W-:-:S07]  /*b000*/  MOV R0, UR21 ;  /* 0x0000001500007c02 */ /* 0x000fce0008000f00 */
.L_x_218:
[----:B-1----:R1:W2:Y:S02]  /*b010*/  SYNCS.PHASECHK.TRANS64.TRYWAIT P0, [R0+URZ+0x160], R3 ;  /* 0x00016003000075a7 */ /* 0x0022a400080011ff */
[----:B--2---:R-:W-:Y:S05]  /*b020*/  @!P0 NANOSLEEP.SYNCS 0x989680 ;  /* 0x009896800000895d */ /* 0x004fea0003900000 */
[----:B------:R-:W2:Y:S02]  /*b030*/  @!P0 SYNCS.PHASECHK.TRANS64 P0, [R0+URZ+0x160], R3 ;  /* 0x00016003000085a7 */ /* 0x000ea400080010ff */
[----:B--2---:R-:W-:Y:S05]  /*b040*/  @!P0 BRA `(.L_x_218) ;  /* 0xfffffffc00f08947 */ /* 0x004fea000383ffff */
[----:B------:R-:W-:Y:S05]  /*b050*/  BRA `(.L_x_219) ;  /* 0xffffffa8003c7947 */ /* 0x000fea000383ffff */
.L_x_104:
[----:B-1----:R-:W-:-:S07]  /*b060*/  MOV R0, UR21 ;  /* 0x0000001500007c02 */ /* 0x002fce0008000f00 */
.L_x_220:
[----:B-1----:R1:W2:Y:S02]  /*b070*/  SYNCS.PHASECHK.TRANS64.TRYWAIT P0, [R0+URZ+0x168], R3 ;  /* 0x00016803000075a7 */ /* 0x0022a400080011ff */
[----:B--2---:R-:W-:Y:S05]  /*b080*/  @!P0 NANOSLEEP.SYNCS 0x989680 ;  /* 0x009896800000895d */ /* 0x004fea0003900000 */
[----:B------:R-:W2:Y:S02]  /*b090*/  @!P0 SYNCS.PHASECHK.TRANS64 P0, [R0+URZ+0x168], R3 ;  /* 0x00016803000085a7 */ /* 0x000ea400080010ff */
[----:B--2---:R-:W-:Y:S05]  /*b0a0*/  @!P0 BRA `(.L_x_220) ;  /* 0xfffffffc00f08947 */ /* 0x004fea000383ffff */
[----:B------:R-:W-:Y:S05]  /*b0b0*/  BRA `(.L_x_221) ;  /* 0xffffffa8002c7947 */ /* 0x000fea000383ffff */
.L_x_105:
[----:B-1----:R-:W-:-:S07]  /*b0c0*/  MOV R0, UR21 ;  /* 0x0000001500007c02 */ /* 0x002fce0008000f00 */
.L_x_222:
[----:B-1----:R1:W2:Y:S02]  /*b0d0*/  SYNCS.PHASECHK.TRANS64.TRYWAIT P0, [R0+URZ+0x170], R3 ;  /* 0x00017003000075a7 */ /* 0x0022a400080011ff */
[----:B--2---:R-:W-:Y:S05]  /*b0e0*/  @!P0 NANOSLEEP.SYNCS 0x989680 ;  /* 0x009896800000895d */ /* 0x004fea0003900000 */
[----:B------:R-:W2:Y:S02]  /*b0f0*/  @!P0 SYNCS.PHASECHK.TRANS64 P0, [R0+URZ+0x170], R3 ;  /* 0x00017003000085a7 */ /* 0x000ea400080010ff */
[----:B--2---:R-:W-:Y:S05]  /*b100*/  @!P0 BRA `(.L_x_222) ;  /* 0xfffffffc00f08947 */ /* 0x004fea000383ffff */
[----:B------:R-:W-:Y:S05]  /*b110*/  BRA `(.L_x_223) ;  /* 0xffffffa8001c7947 */ /* 0x000fea000383ffff */
.L_x_107:
[----:B-1----:R1:W2:Y:S02]  /*b120*/  SYNCS.PHASECHK.TRANS64.TRYWAIT P0, [R3+URZ+0x190], R0 ;  /* 0x00019000030075a7 */ /* 0x0022a400080011ff */
[----:B--2---:R-:W-:Y:S05]  /*b130*/  @!P0 NANOSLEEP.SYNCS 0x989680 ;  /* 0x009896800000895d */ /* 0x004fea0003900000 */
[----:B------:R-:W2:Y:S02]  /*b140*/  @!P0 SYNCS.PHASECHK.TRANS64 P0, [R3+URZ+0x190], R0 ;  /* 0x00019000030085a7 */ /* 0x000ea400080010ff */
[----:B--2---:R-:W-:Y:S05]  /*b150*/  @!P0 BRA `(.L_x_107) ;  /* 0xfffffffc00f08947 */ /* 0x004fea000383ffff */
[----:B------:R-:W-:Y:S05]  /*b160*/  BRA `(.L_x_224) ;  /* 0xffffffa800ec7947 */ /* 0x000fea000383ffff */
.L_x_118:
[----:B--2---:R2:W1:Y:S02]  /*b170*/  SYNCS.PHASECHK.TRANS64.TRYWAIT P1, [R2+URZ+0x140], R3 ;  /* 0x00014003020075a7 */ /* 0x00446400080211ff */
[----:B-1----:R-:W-:Y:S05]  /*b180*/  @!P1 NANOSLEEP.SYNCS 0x989680 ;  /* 0x009896800000995d */ /* 0x002fea0003900000 */
[----:B------:R-:W1:Y:S02]  /*b190*/  @!P1 SYNCS.PHASECHK.TRANS64 P1, [R2+URZ+0x140], R3 ;  /* 0x00014003020095a7 */ /* 0x000e6400080210ff */
[----:B-1----:R-:W-:Y:S05]  /*b1a0*/  @!P1 BRA `(.L_x_118) ;  /* 0xfffffffc00f09947 */ /* 0x002fea000383ffff */
[----:B------:R-:W-:Y:S05]  /*b1b0*/  BRA `(.L_x_117) ;  /* 0xffffffb800647947 */ /* 0x000fea000383ffff */
.L_x_120:
[----:B--2---:R2:W4:Y:S02]  /*b1c0*/  SYNCS.PHASECHK.TRANS64.TRYWAIT P0, [R71+URZ+0x1b0], R4 ;  /* 0x0001b004470075a7 */ /* 0x00452400080011ff */
[----:B----4-:R-:W-:Y:S05]  /*b1d0*/  @!P0 NANOSLEEP.SYNCS 0x989680 ;  /* 0x009896800000895d */ /* 0x010fea0003900000 */
[----:B------:R-:W4:Y:S02]  /*b1e0*/  @!P0 SYNCS.PHASECHK.TRANS64 P0, [R71+URZ+0x1b0], R4 ;  /* 0x0001b004470085a7 */ /* 0x000f2400080010ff */
[----:B----4-:R-:W-:Y:S05]  /*b1f0*/  @!P0 BRA `(.L_x_120) ;  /* 0xfffffffc00f08947 */ /* 0x010fea000383ffff */
[----:B------:R-:W-:Y:S05]  /*b200*/  BRA `(.L_x_119) ;  /* 0xffffffb800b47947 */ /* 0x000fea000383ffff */
.L_x_128:
[----:B---3--:R3:W4:Y:S02]  /*b210*/  SYNCS.PHASECHK.TRANS64.TRYWAIT P0, [R112+URZ+0x140], R3 ;  /* 0x00014003700075a7 */ /* 0x00872400080011ff */
[----:B----4-:R-:W-:Y:S05]  /*b220*/  @!P0 NANOSLEEP.SYNCS 0x989680 ;  /* 0x009896800000895d */ /* 0x010fea0003900000 */
[----:B------:R-:W4:Y:S02]  /*b230*/  @!P0 SYNCS.PHASECHK.TRANS64 P0, [R112+URZ+0x140], R3 ;  /* 0x00014003700085a7 */ /* 0x000f2400080010ff */
[----:B----4-:R-:W-:Y:S05]  /*b240*/  @!P0 BRA `(.L_x_128) ;  /* 0xfffffffc00f08947 */ /* 0x010fea000383ffff */
[----:B------:R-:W-:Y:S05]  /*b250*/  BRA `(.L_x_127) ;  /* 0xffffffc400a87947 */ /* 0x000fea000383ffff */
.L_x_136:
[----:B---3--:R3:W4:Y:S02]  /*b260*/  SYNCS.PHASECHK.TRANS64.TRYWAIT P0, [R112+URZ+0x140], R5 ;  /* 0x00014005700075a7 */ /* 0x00872400080011ff */
[----:B----4-:R-:W-:Y:S05]  /*b270*/  @!P0 NANOSLEEP.SYNCS 0x989680 ;  /* 0x009896800000895d */ /* 0x010fea0003900000 */
[----:B------:R-:W4:Y:S02]  /*b280*/  @!P0 SYNCS.PHASECHK.TRANS64 P0, [R112+URZ+0x140], R5 ;  /* 0x00014005700085a7 */ /* 0x000f2400080010ff */
[----:B----4-:R-:W-:Y:S05]  /*b290*/  @!P0 BRA `(.L_x_136) ;  /* 0xfffffffc00f08947 */ /* 0x010fea000383ffff */
[----:B------:R-:W-:Y:S05]  /*b2a0*/  BRA `(.L_x_135) ;  /* 0xffffffd000e87947 */ /* 0x000fea000383ffff */
.L_x_144:
[----:B---3--:R3:W4:Y:S02]  /*b2b0*/  SYNCS.PHASECHK.TRANS64.TRYWAIT P0, [R102+URZ+0x140], R3 ;  /* 0x00014003660075a7 */ /* 0x00872400080011ff */
[----:B----4-:R-:W-:Y:S05]  /*b2c0*/  @!P0 NANOSLEEP.SYNCS 0x989680 ;  /* 0x009896800000895d */ /* 0x010fea0003900000 */
[----:B------:R-:W4:Y:S02]  /*b2d0*/  @!P0 SYNCS.PHASECHK.TRANS64 P0, [R102+URZ+0x140], R3 ;  /* 0x00014003660085a7 */ /* 0x000f2400080010ff */
[----:B----4-:R-:W-:Y:S05]  /*b2e0*/  @!P0 BRA `(.L_x_144) ;  /* 0xfffffffc00f08947 */ /* 0x010fea000383ffff */
[----:B------:R-:W-:Y:S05]  /*b2f0*/  BRA `(.L_x_143) ;  /* 0xffffffe000347947 */ /* 0x000fea000383ffff */
        .weak           $__internal_0_$__cuda_sm10x_tcgen05_guardrail_trap_col_being_dealloced_not_returned_by_alloc
        .type           $__internal_0_$__cuda_sm10x_tcgen05_guardrail_trap_col_being_dealloced_not_returned_by_alloc,@function
        .size           $__internal_0_$__cuda_sm10x_tcgen05_guardrail_trap_col_being_dealloced_not_returned_by_alloc,($__internal_1_$__cuda_sm10x_tcgen05_guardrail_trap_phase_invalid_during_alloc - $__internal_0_$__cuda_sm10x_tcgen05_guardrail_trap_col_being_dealloced_not_returned_by_alloc)
$__internal_0_$__cuda_sm10x_tcgen05_guardrail_trap_col_being_dealloced_not_returned_by_alloc:
[----:B------:R-:W-:Y:S05]  /*b300*/  BPT.TRAP 0x1 ;  /* 0x000000040000795c */ /* 0x000fea0000300000 */
[----:B------:R-:W-:-:S04]  /*b310*/  HFMA2 R3, -RZ, RZ, 0, 0 ;  /* 0x00000000ff037431 */ /* 0x000fc800000001ff */
[----:B------:R-:W-:Y:S05]  /*b320*/  RET.REL.NODEC R2 `(_ZN7cutlass13device_kernelINS_4gemm6kernel13GemmUniversalIN4cute5tupleIJiiiiEEENS1_10collective13CollectiveMmaINS1_35MainloopSm100TmaUmmaWarpSpecializedILi20ELi2ELi4ENS5_IJNS4_1CILi2EEENSA_ILi1EEESC_EEEEENS5_IJNSA_ILi64EEENSA_ILi256EEENSA_ILi32EEEEEENS_12float_e5m2_tENS5_IJlSC_lEEESJ_SK_NS4_8TiledMMAINS4_8MMA_AtomIJNS4_10MMA_TraitsINS4_19SM100_MMA_F8F6F4_SSEJSJ_SJ_fSF_SG_NS4_17integral_constantINS4_4UMMA5MajorELSR_0EEESS_NSP_INSQ_7ScaleInELST_0EEESU_EEEEEENS4_6LayoutINS5_IJSC_SC_SC_EEENS5_IJNSA_ILi0EEESZ_SZ_EEEEENS5_IJNS4_10UnderscoreES12_S12_EEEEENS4_13SM90_TMA_LOADENS4_14ComposedLayoutINS4_7SwizzleILi1ELi4ELi3EEENS4_18smem_ptr_flag_bitsILi8EEENSX_INS5_IJNSA_ILi8EEESH_EEENS5_IJSH_SC_EEEEEEEvNS4_8identityENS4_23SM90_TMA_LOAD_MULTICASTES1F_vS1G_EENS_8epilogue10collective18CollectiveEpilogueINS1J_23Sm100TmaWarpSpecializedILi4ELi2ELi32ELb0ELb0EEEJSI_NS5_IJNSX_ISF_SC_EES1O_EEESJ_SK_SJ_SK_NS1J_6fusion15FusionCallbacksIS1N_NS1Q_17LinearCombinationISJ_fSJ_fLNS_15FloatRoundStyleE2EEESI_S1P_JEEENS4_5SM1004TMEM4LOAD26SM100_TMEM_LOAD_16dp32b32xES15_NS16_INS17_ILi2ELi4ELi3EEES1A_NSX_INS5_IJS1B_SF_EEENS5_IJSF_SC_EEEEEEENS4_39AutoVectorizingCopyWithAssumedAlignmentILi128EEENS4_14SM90_TMA_STOREES24_S26_S26_EEEvvEEEEvNT_6ParamsE) ;  /* 0xffffff4c02347950 */ /* 0x000fea0003c3ffff */
        .weak           $__internal_1_$__cuda_sm10x_tcgen05_guardrail_trap_phase_invalid_during_alloc
        .type           $__internal_1_$__cuda_sm10x_tcgen05_guardrail_trap_phase_invalid_during_alloc,@function
        .size           $__internal_1_$__cuda_sm10x_tcgen05_guardrail_trap_phase_invalid_during_alloc,($__internal_2_$__cuda_sm10x_tcgen05_guardrail_trap_unallocated_columns_being_dealloced - $__internal_1_$__cuda_sm10x_tcgen05_guardrail_trap_phase_invalid_during_alloc)
$__internal_1_$__cuda_sm10x_tcgen05_guardrail_trap_phase_invalid_during_alloc:
[----:B------:R-:W-:Y:S05]  /*b330*/  BPT.TRAP 0x1 ;  /* 0x000000040000795c */ /* 0x000fea0000300000 */
[----:B------:R-:W-:-:S04]  /*b340*/  MOV R5, 0x0 ;  /* 0x0000000000057802 */ /* 0x000fc80000000f00 */
[----:B------:R-:W-:Y:S05]  /*b350*/  RET.REL.NODEC R4 `(_ZN7cutlass13device_kernelINS_4gemm6kernel13GemmUniversalIN4cute5tupleIJiiiiEEENS1_10collective13CollectiveMmaINS1_35MainloopSm100TmaUmmaWarpSpecializedILi20ELi2ELi4ENS5_IJNS4_1CILi2EEENSA_ILi1EEESC_EEEEENS5_IJNSA_ILi64EEENSA_ILi256EEENSA_ILi32EEEEEENS_12float_e5m2_tENS5_IJlSC_lEEESJ_SK_NS4_8TiledMMAINS4_8MMA_AtomIJNS4_10MMA_TraitsINS4_19SM100_MMA_F8F6F4_SSEJSJ_SJ_fSF_SG_NS4_17integral_constantINS4_4UMMA5MajorELSR_0EEESS_NSP_INSQ_7ScaleInELST_0EEESU_EEEEEENS4_6LayoutINS5_IJSC_SC_SC_EEENS5_IJNSA_ILi0EEESZ_SZ_EEEEENS5_IJNS4_10UnderscoreES12_S12_EEEEENS4_13SM90_TMA_LOADENS4_14ComposedLayoutINS4_7SwizzleILi1ELi4ELi3EEENS4_18smem_ptr_flag_bitsILi8EEENSX_INS5_IJNSA_ILi8EEESH_EEENS5_IJSH_SC_EEEEEEEvNS4_8identityENS4_23SM90_TMA_LOAD_MULTICASTES1F_vS1G_EENS_8epilogue10collective18CollectiveEpilogueINS1J_23Sm100TmaWarpSpecializedILi4ELi2ELi32ELb0ELb0EEEJSI_NS5_IJNSX_ISF_SC_EES1O_EEESJ_SK_SJ_SK_NS1J_6fusion15FusionCallbacksIS1N_NS1Q_17LinearCombinationISJ_fSJ_fLNS_15FloatRoundStyleE2EEESI_S1P_JEEENS4_5SM1004TMEM4LOAD26SM100_TMEM_LOAD_16dp32b32xES15_NS16_INS17_ILi2ELi4ELi3EEES1A_NSX_INS5_IJS1B_SF_EEENS5_IJSF_SC_EEEEEEENS4_39AutoVectorizingCopyWithAssumedAlignmentILi128EEENS4_14SM90_TMA_STOREES24_S26_S26_EEEvvEEEEvNT_6ParamsE) ;  /* 0xffffff4c04287950 */ /* 0x000fea0003c3ffff */
        .weak           $__internal_2_$__cuda_sm10x_tcgen05_guardrail_trap_unallocated_columns_being_dealloced
        .type           $__internal_2_$__cuda_sm10x_tcgen05_guardrail_trap_unallocated_columns_being_dealloced,@function
        .size           $__internal_2_$__cuda_sm10x_tcgen05_guardrail_trap_unallocated_columns_being_dealloced,(.L_x_226 - $__internal_2_$__cuda_sm10x_tcgen05_guardrail_trap_unallocated_columns_being_dealloced)
$__internal_2_$__cuda_sm10x_tcgen05_guardrail_trap_unallocated_columns_being_dealloced:
[----:B------:R-:W-:Y:S05]  /*b360*/  BPT.TRAP 0x1 ;  /* 0x000000040000795c */ /* 0x000fea0000300000 */
[----:B------:R-:W-:-:S04]  /*b370*/  HFMA2 R3, -RZ, RZ, 0, 0 ;  /* 0x00000000ff037431 */ /* 0x000fc800000001ff */
[----:B------:R-:W-:Y:S05]  /*b380*/  RET.REL.NODEC R2 `(_ZN7cutlass13device_kernelINS_4gemm6kernel13GemmUniversalIN4cute5tupleIJiiiiEEENS1_10collective13CollectiveMmaINS1_35MainloopSm100TmaUmmaWarpSpecializedILi20ELi2ELi4ENS5_IJNS4_1CILi2EEENSA_ILi1EEESC_EEEEENS5_IJNSA_ILi64EEENSA_ILi256EEENSA_ILi32EEEEEENS_12float_e5m2_tENS5_IJlSC_lEEESJ_SK_NS4_8TiledMMAINS4_8MMA_AtomIJNS4_10MMA_TraitsINS4_19SM100_MMA_F8F6F4_SSEJSJ_SJ_fSF_SG_NS4_17integral_constantINS4_4UMMA5MajorELSR_0EEESS_NSP_INSQ_7ScaleInELST_0EEESU_EEEEEENS4_6LayoutINS5_IJSC_SC_SC_EEENS5_IJNSA_ILi0EEESZ_SZ_EEEEENS5_IJNS4_10UnderscoreES12_S12_EEEEENS4_13SM90_TMA_LOADENS4_14ComposedLayoutINS4_7SwizzleILi1ELi4ELi3EEENS4_18smem_ptr_flag_bitsILi8EEENSX_INS5_IJNSA_ILi8EEESH_EEENS5_IJSH_SC_EEEEEEEvNS4_8identityENS4_23SM90_TMA_LOAD_MULTICASTES1F_vS1G_EENS_8epilogue10collective18CollectiveEpilogueINS1J_23Sm100TmaWarpSpecializedILi4ELi2ELi32ELb0ELb0EEEJSI_NS5_IJNSX_ISF_SC_EES1O_EEESJ_SK_SJ_SK_NS1J_6fusion15FusionCallbacksIS1N_NS1Q_17LinearCombinationISJ_fSJ_fLNS_15FloatRoundStyleE2EEESI_S1P_JEEENS4_5SM1004TMEM4LOAD26SM100_TMEM_LOAD_16dp32b32xES15_NS16_INS17_ILi2ELi4ELi3EEES1A_NSX_INS5_IJS1B_SF_EEENS5_IJSF_SC_EEEEEEENS4_39AutoVectorizingCopyWithAssumedAlignmentILi128EEENS4_14SM90_TMA_STOREES24_S26_S26_EEEvvEEEEvNT_6ParamsE) ;  /* 0xffffff4c021c7950 */ /* 0x000fea0003c3ffff */
.L_x_225:
[----:B------:R-:W-:-:S00]  /*b390*/  BRA `(.L_x_225) ;  /* 0xfffffffc00fc7947 */ /* 0x000fc0000383ffff */
[----:B------:R-:W-:-:S00]  /*b3a0*/  NOP ;  /* 0x0000000000007918 */ /* 0x000fc00000000000 */
        /* <DEDUP_REMOVED lines=13> */
.L_x_226:


//--------------------- .nv.global.init           --------------------------
	.section	.nv.global.init,"aw",@progbits
.nv.global.init:
	.type		$str$27,@object
	.size		$str$27,($str$28 - $str$27)
$str$27:
        /*0000*/ 	.byte	0x28, 0x61, 0x64, 0x64, 0x72, 0x65, 0x73, 0x73, 0x20, 0x26, 0x20, 0x6d, 0x61, 0x73, 0x6b, 0x29
        /*0010*/ 	.byte	0x20, 0x3d, 0x3d, 0x20, 0x30, 0x00
	.type		$str$28,@object
	.size		$str$28,($str$26 - $str$28)
$str$28:
        /*0016*/ 	.byte	0x2f, 0x74, 0x6d, 0x70, 0x2f, 0x63, 0x75, 0x74, 0x6c, 0x61, 0x73, 0x73, 0x5f, 0x73, 0x77, 0x65
        /*0026*/ 	.byte	0x65, 0x70, 0x5f, 0x73, 0x72, 0x63, 0x2f, 0x69, 0x6e, 0x63, 0x6c, 0x75, 0x64, 0x65, 0x2f, 0x63
        /*0036*/ 	.byte	0x75, 0x74, 0x65, 0x2f, 0x70, 0x6f, 0x69, 0x6e, 0x74, 0x65, 0x72, 0x5f, 0x66, 0x6c, 0x61, 0x67
        /*0046*/ 	.byte	0x67, 0x65, 0x64, 0x2e, 0x68, 0x70, 0x70, 0x00
	.type		$str$26,@object
	.size		$str$26,($str$25 - $str$26)
$str$26:
        /*004e*/ 	.byte	0x2f, 0x74, 0x6d, 0x70, 0x2f, 0x63, 0x75, 0x74, 0x6c, 0x61, 0x73, 0x73, 0x5f, 0x73, 0x77, 0x65
        /*005e*/ 	.byte	0x65, 0x70, 0x5f, 0x73, 0x72, 0x63, 0x2f, 0x69, 0x6e, 0x63, 0x6c, 0x75, 0x64, 0x65, 0x2f, 0x63
        /*006e*/ 	.byte	0x75, 0x74, 0x65, 0x2f, 0x61, 0x74, 0x6f, 0x6d, 0x2f, 0x63, 0x6f, 0x70, 0x79, 0x5f, 0x74, 0x72
        /*007e*/ 	.byte	0x61, 0x69, 0x74, 0x73, 0x5f, 0x73, 0x6d, 0x31, 0x30, 0x30, 0x2e, 0x68, 0x70, 0x70, 0x00
	.type		$str$25,@object
	.size		$str$25,(__unnamed_1 - $str$25)
$str$25:
        /*008d*/ 	.byte	0x28, 0x28, 0x75, 0x69, 0x6e, 0x74, 0x33, 0x32, 0x5f, 0x74, 0x28, 0x74, 0x68, 0x72, 0x65, 0x61
        /*009d*/ 	.byte	0x64, 0x49, 0x64, 0x78, 0x2e, 0x78, 0x29, 0x20, 0x2f, 0x20, 0x33, 0x32, 0x29, 0x20, 0x25, 0x20
        /*00ad*/ 	.byte	0x34, 0x29, 0x20, 0x3d, 0x3d, 0x20, 0x28, 0x28, 0x28, 0x74, 0x6d, 0x65, 0x6d, 0x5f, 0x61, 0x64
        /*00bd*/ 	.byte	0x64, 0x72, 0x20, 0x3e, 0x3e, 0x20, 0x31, 0x36, 0x29, 0x20, 0x2f, 0x20, 0x33, 0x32, 0x29, 0x20
        /*00cd*/ 	.byte	0x25, 0x20, 0x34, 0x29, 0x00
	.type		__unnamed_1,@object
	.size		__unnamed_1,(__unnamed_2 - __unnamed_1)
__unnamed_1:
        /*00d2*/ 	.byte	0x61, 0x75, 0x74, 0x6f, 0x20, 0x63, 0x75, 0x74, 0x65, 0x3a, 0x3a, 0x61, 0x73, 0x5f, 0x70, 0x6f
        /* <DEDUP_REMOVED lines=24> */
        /*0262*/ 	.byte	0x3c, 0x34, 0x30, 0x39, 0x36, 0x3e, 0x3e, 0x3e, 0x3e, 0x5d, 0x00
	.type		__unnamed_2,@object
	.size		__unnamed_2,(__unnamed_3 - __unnamed_2)
__unnamed_2:
        /* <DEDUP_REMOVED lines=26> */
	.type		__unnamed_3,@object
	.size		__unnamed_3,(.L_3 - __unnamed_3)
__unnamed_3:
        /* <DEDUP_REMOVED lines=40> */
        /*0688*/ 	.byte	0x74, 0x65, 0x3a, 0x3a, 0x43, 0x3c, 0x30, 0x3e, 0x3e, 0x3e, 0x3e, 0x5d, 0x00
.L_3:


//--------------------- .nv.shared._ZN7cutlass13device_kernelINS_4gemm6kernel13GemmUniversalIN4cute5tupleIJiiiiEEENS1_10collective13CollectiveMmaINS1_35MainloopSm100TmaUmmaWarpSpecializedILi20ELi2ELi4ENS5_IJNS4_1CILi2EEENSA_ILi1EEESC_EEEEENS5_IJNSA_ILi64EEENSA_ILi256EEENSA_ILi32EEEEEENS_12float_e5m2_tENS5_IJlSC_lEEESJ_SK_NS4_8TiledMMAINS4_8MMA_AtomIJNS4_10MMA_TraitsINS4_19SM100_MMA_F8F6F4_SSEJSJ_SJ_fSF_SG_NS4_17integral_constantINS4_4UMMA5MajorELSR_0EEESS_NSP_INSQ_7ScaleInELST_0EEESU_EEEEEENS4_6LayoutINS5_IJSC_SC_SC_EEENS5_IJNSA_ILi0EEESZ_SZ_EEEEENS5_IJNS4_10UnderscoreES12_S12_EEEEENS4_13SM90_TMA_LOADENS4_14ComposedLayoutINS4_7SwizzleILi1ELi4ELi3EEENS4_18smem_ptr_flag_bitsILi8EEENSX_INS5_IJNSA_ILi8EEESH_EEENS5_IJSH_SC_EEEEEEEvNS4_8identityENS4_23SM90_TMA_LOAD_MULTICASTES1F_vS1G_EENS_8epilogue10collective18CollectiveEpilogueINS1J_23Sm100TmaWarpSpecializedILi4ELi2ELi32ELb0ELb0EEEJSI_NS5_IJNSX_ISF_SC_EES1O_EEESJ_SK_SJ_SK_NS1J_6fusion15FusionCallbacksIS1N_NS1Q_17LinearCombinationISJ_fSJ_fLNS_15FloatRoundStyleE2EEESI_S1P_JEEENS4_5SM1004TMEM4LOAD26SM100_TMEM_LOAD_16dp32b32xES15_NS16_INS17_ILi2ELi4ELi3EEES1A_NSX_INS5_IJS1B_SF_EEENS5_IJSF_SC_EEEEEEENS4_39AutoVectorizingCopyWithAssumedAlignmentILi128EEENS4_14SM90_TMA_STOREES24_S26_S26_EEEvvEEEEvNT_6ParamsE --------------------------
	.section	.nv.shared._ZN7cutlass13device_kernelINS_4gemm6kernel13GemmUniversalIN4cute5tupleIJiiiiEEENS1_10collective13CollectiveMmaINS1_35MainloopSm100TmaUmmaWarpSpecializedILi20ELi2ELi4ENS5_IJNS4_1CILi2EEENSA_ILi1EEESC_EEEEENS5_IJNSA_ILi64EEENSA_ILi256EEENSA_ILi32EEEEEENS_12float_e5m2_tENS5_IJlSC_lEEESJ_SK_NS4_8TiledMMAINS4_8MMA_AtomIJNS4_10MMA_TraitsINS4_19SM100_MMA_F8F6F4_SSEJSJ_SJ_fSF_SG_NS4_17integral_constantINS4_4UMMA5MajorELSR_0EEESS_NSP_INSQ_7ScaleInELST_0EEESU_EEEEEENS4_6LayoutINS5_IJSC_SC_SC_EEENS5_IJNSA_ILi0EEESZ_SZ_EEEEENS5_IJNS4_10UnderscoreES12_S12_EEEEENS4_13SM90_TMA_LOADENS4_14ComposedLayoutINS4_7SwizzleILi1ELi4ELi3EEENS4_18smem_ptr_flag_bitsILi8EEENSX_INS5_IJNSA_ILi8EEESH_EEENS5_IJSH_SC_EEEEEEEvNS4_8identityENS4_23SM90_TMA_LOAD_MULTICASTES1F_vS1G_EENS_8epilogue10collective18CollectiveEpilogueINS1J_23Sm100TmaWarpSpecializedILi4ELi2ELi32ELb0ELb0EEEJSI_NS5_IJNSX_ISF_SC_EES1O_EEESJ_SK_SJ_SK_NS1J_6fusion15FusionCallbacksIS1N_NS1Q_17LinearCombinationISJ_fSJ_fLNS_15FloatRoundStyleE2EEESI_S1P_JEEENS4_5SM1004TMEM4LOAD26SM100_TMEM_LOAD_16dp32b32xES15_NS16_INS17_ILi2ELi4ELi3EEES1A_NSX_INS5_IJS1B_SF_EEENS5_IJSF_SC_EEEEEEENS4_39AutoVectorizingCopyWithAssumedAlignmentILi128EEENS4_14SM90_TMA_STOREES24_S26_S26_EEEvvEEEEvNT_6ParamsE,"aw",@nobits
	.sectionflags	@""
	.align	16
	.zero		1024


//--------------------- .nv.shared.reserved.0     --------------------------
	.section	.nv.shared.reserved.0,"aw",@nobits
	.weak		__nv_reservedSMEM_offset_0_alias
	.size		__nv_reservedSMEM_offset_0_alias, 0, 64
	.other		__nv_reservedSMEM_offset_0_alias,@"STO_CUDA_RESERVED_SHARED STV_DEFAULT"
__nv_reservedSMEM_offset_0_alias:
	.zero		0
.nv.shared.reserved.0:
	.zero		64
	.weak		__nv_reservedSMEM_tcgen05_partition
	.type		__nv_reservedSMEM_tcgen05_partition,@object
	.size		__nv_reservedSMEM_tcgen05_partition,(.L_0 - __nv_reservedSMEM_tcgen05_partition)
__nv_reservedSMEM_tcgen05_partition:
	.zero		32
.L_0:


//--------------------- .nv.global                --------------------------
	.section	.nv.global,"aw",@nobits
.nv.global:
	.type		_ZN39_INTERNAL_f1dcefb7_4_k_cu_f49a8fa4_99504cute1_E,@object
	.size		_ZN39_INTERNAL_f1dcefb7_4_k_cu_f49a8fa4_99504cute1_E,(_ZN39_INTERNAL_f1dcefb7_4_k_cu_f49a8fa4_99504cuda3std3__45__cpo6cbeginE - _ZN39_INTERNAL_f1dcefb7_4_k_cu_f49a8fa4_99504cute1_E)
_ZN39_INTERNAL_f1dcefb7_4_k_cu_f49a8fa4_99504cute1_E:
	.zero		1
	.type		_ZN39_INTERNAL_f1dcefb7_4_k_cu_f49a8fa4_99504cuda3std3__45__cpo6cbeginE,@object
	.size		_ZN39_INTERNAL_f1dcefb7_4_k_cu_f49a8fa4_99504cuda3std3__45__cpo6cbeginE,(_ZN39_INTERNAL_f1dcefb7_4_k_cu_f49a8fa4_99504cuda3std3__48in_placeE - _ZN39_INTERNAL_f1dcefb7_4_k_cu_f49a8fa4_99504cuda3std3__45__cpo6cbeginE)
_ZN39_INTERNAL_f1dcefb7_4_k_cu_f49a8fa4_99504cuda3std3__45__cpo6cbeginE:
	.zero		1
	.type		_ZN39_INTERNAL_f1dcefb7_4_k_cu_f49a8fa4_99504cuda3std3__48in_placeE,@object
	.size		_ZN39_INTERNAL_f1dcefb7_4_k_cu_f49a8fa4_99504cuda3std3__48in_placeE,(_ZN39_INTERNAL_f1dcefb7_4_k_cu_f49a8fa4_99504cuda3std6ranges3__45__cpo9iter_moveE - _ZN39_INTERNAL_f1dcefb7_4_k_cu_f49a8fa4_99504cuda3std3__48in_placeE)
_ZN39_INTERNAL_f1dcefb7_4_k_cu_f49a8fa4_99504cuda3std3__48in_placeE:
	.zero		1
	.type		_ZN39_INTERNAL_f1dcefb7_4_k_cu_f49a8fa4_99504cuda3std6ranges3__45__cpo9iter_moveE,@object
	.size		_ZN39_INTERNAL_f1dcefb7_4_k_cu_f49a8fa4_99504cuda3std6ranges3__45__cpo9iter_moveE,(_ZN39_INTERNAL_f1dcefb7_4_k_cu_f49a8fa4_99504cuda3std3__45__cpo5beginE - _ZN39_INTERNAL_f1dcefb7_4_k_cu_f49a8fa4_99504cuda3std6ranges3__45__cpo9iter_moveE)
_ZN39_INTERNAL_f1dcefb7_4_k_cu_f49a8fa4_99504cuda3std6ranges3__45__cpo9iter_moveE:
	.zero		1
	.type		_ZN39_INTERNAL_f1dcefb7_4_k_cu_f49a8fa4_99504cuda3std3__45__cpo5beginE,@object
	.size		_ZN39_INTERNAL_f1dcefb7_4_k_cu_f49a8fa4_99504cuda3std3__45__cpo5beginE,(_ZN39_INTERNAL_f1dcefb7_4_k_cu_f49a8fa4_99504cuda3std3__441_GLOBAL__N__f1dcefb7_4_k_cu_f49a8fa4_99506ignoreE - _ZN39_INTERNAL_f1dcefb7_4_k_cu_f49a8fa4_99504cuda3std3__45__cpo5beginE)
_ZN39_INTERNAL_f1dcefb7_4_k_cu_f49a8fa4_99504cuda3std3__45__cpo5beginE:
	.zero		1
	.type		_ZN39_INTERNAL_f1dcefb7_4_k_cu_f49a8fa4_99504cuda3std3__441_GLOBAL__N__f1dcefb7_4_k_cu_f49a8fa4_99506ignoreE,@object
	.size		_ZN39_INTERNAL_f1dcefb7_4_k_cu_f49a8fa4_99504cuda3std3__441_GLOBAL__N__f1dcefb7_4_k_cu_f49a8fa4_99506ignoreE,(_ZN39_INTERNAL_f1dcefb7_4_k_cu_f49a8fa4_99504cute7productE - _ZN39_INTERNAL_f1dcefb7_4_k_cu_f49a8fa4_99504cuda3std3__441_GLOBAL__N__f1dcefb7_4_k_cu_f49a8fa4_99506ignoreE)
_ZN39_INTERNAL_f1dcefb7_4_k_cu_f49a8fa4_99504cuda3std3__441_GLOBAL__N__f1dcefb7_4_k_cu_f49a8fa4_99506ignoreE:
	.zero		1
	.type		_ZN39_INTERNAL_f1dcefb7_4_k_cu_f49a8fa4_99504cute7productE,@object
	.size		_ZN39_INTERNAL_f1dcefb7_4_k_cu_f49a8fa4_99504cute7productE,(_ZN39_INTERNAL_f1dcefb7_4_k_cu_f49a8fa4_99504cuda3std3__45__cpo3endE - _ZN39_INTERNAL_f1dcefb7_4_k_cu_f49a8fa4_99504cute7productE)
_ZN39_INTERNAL_f1dcefb7_4_k_cu_f49a8fa4_99504cute7productE:
	.zero		1
	.type		_ZN39_INTERNAL_f1dcefb7_4_k_cu_f49a8fa4_99504cuda3std3__45__cpo3endE,@object
	.size		_ZN39_INTERNAL_f1dcefb7_4_k_cu_f49a8fa4_99504cuda3std3__45__cpo3endE,(_ZN39_INTERNAL_f1dcefb7_4_k_cu_f49a8fa4_99504cuda3std3__419piecewise_constructE - _ZN39_INTERNAL_f1dcefb7_4_k_cu_f49a8fa4_99504cuda3std3__45__cpo3endE)
_ZN39_INTERNAL_f1dcefb7_4_k_cu_f49a8fa4_99504cuda3std3__45__cpo3endE:
	.zero		1
	.type		_ZN39_INTERNAL_f1dcefb7_4_k_cu_f49a8fa4_99504cuda3std3__419piecewise_constructE,@object
	.size		_ZN39_INTERNAL_f1dcefb7_4_k_cu_f49a8fa4_99504cuda3std3__419piecewise_constructE,(_ZN39_INTERNAL_f1dcefb7_4_k_cu_f49a8fa4_99504cuda3std3__45__cpo4cendE - _ZN39_INTERNAL_f1dcefb7_4_k_cu_f49a8fa4_99504cuda3std3__419piecewise_constructE)
_ZN39_INTERNAL_f1dcefb7_4_k_cu_f49a8fa4_99504cuda3std3__419piecewise_constructE:
	.zero		1
	.type		_ZN39_INTERNAL_f1dcefb7_4_k_cu_f49a8fa4_99504cuda3std3__45__cpo4cendE,@object
	.size		_ZN39_INTERNAL_f1dcefb7_4_k_cu_f49a8fa4_99504cuda3std3__45__cpo4cendE,(_ZN39_INTERNAL_f1dcefb7_4_k_cu_f49a8fa4_99504cuda3std6ranges3__45__cpo4swapE - _ZN39_INTERNAL_f1dcefb7_4_k_cu_f49a8fa4_99504cuda3std3__45__cpo4cendE)
_ZN39_INTERNAL_f1dcefb7_4_k_cu_f49a8fa4_99504cuda3std3__45__cpo4cendE:
	.zero		1
	.type		_ZN39_INTERNAL_f1dcefb7_4_k_cu_f49a8fa4_99504cuda3std6ranges3__45__cpo4swapE,@object
	.size		_ZN39_INTERNAL_f1dcefb7_4_k_cu_f49a8fa4_99504cuda3std6ranges3__45__cpo4swapE,(.L_11 - _ZN39_INTERNAL_f1dcefb7_4_k_cu_f49a8fa4_99504cuda3std6ranges3__45__cpo4swapE)
_ZN39_INTERNAL_f1dcefb7_4_k_cu_f49a8fa4_99504cuda3std6ranges3__45__cpo4swapE:
	.zero		1
.L_11:


//--------------------- .nv.constant0._ZN7cutlass13device_kernelINS_4gemm6kernel13GemmUniversalIN4cute5tupleIJiiiiEEENS1_10collective13CollectiveMmaINS1_35MainloopSm100TmaUmmaWarpSpecializedILi20ELi2ELi4ENS5_IJNS4_1CILi2EEENSA_ILi1EEESC_EEEEENS5_IJNSA_ILi64EEENSA_ILi256EEENSA_ILi32EEEEEENS_12float_e5m2_tENS5_IJlSC_lEEESJ_SK_NS4_8TiledMMAINS4_8MMA_AtomIJNS4_10MMA_TraitsINS4_19SM100_MMA_F8F6F4_SSEJSJ_SJ_fSF_SG_NS4_17integral_constantINS4_4UMMA5MajorELSR_0EEESS_NSP_INSQ_7ScaleInELST_0EEESU_EEEEEENS4_6LayoutINS5_IJSC_SC_SC_EEENS5_IJNSA_ILi0EEESZ_SZ_EEEEENS5_IJNS4_10UnderscoreES12_S12_EEEEENS4_13SM90_TMA_LOADENS4_14ComposedLayoutINS4_7SwizzleILi1ELi4ELi3EEENS4_18smem_ptr_flag_bitsILi8EEENSX_INS5_IJNSA_ILi8EEESH_EEENS5_IJSH_SC_EEEEEEEvNS4_8identityENS4_23SM90_TMA_LOAD_MULTICASTES1F_vS1G_EENS_8epilogue10collective18CollectiveEpilogueINS1J_23Sm100TmaWarpSpecializedILi4ELi2ELi32ELb0ELb0EEEJSI_NS5_IJNSX_ISF_SC_EES1O_EEESJ_SK_SJ_SK_NS1J_6fusion15FusionCallbacksIS1N_NS1Q_17LinearCombinationISJ_fSJ_fLNS_15FloatRoundStyleE2EEESI_S1P_JEEENS4_5SM1004TMEM4LOAD26SM100_TMEM_LOAD_16dp32b32xES15_NS16_INS17_ILi2ELi4ELi3EEES1A_NSX_INS5_IJS1B_SF_EEENS5_IJSF_SC_EEEEEEENS4_39AutoVectorizingCopyWithAssumedAlignmentILi128EEENS4_14SM90_TMA_STOREES24_S26_S26_EEEvvEEEEvNT_6ParamsE --------------------------
	.section	.nv.constant0._ZN7cutlass13device_kernelINS_4gemm6kernel13GemmUniversalIN4cute5tupleIJiiiiEEENS1_10collective13CollectiveMmaINS1_35MainloopSm100TmaUmmaWarpSpecializedILi20ELi2ELi4ENS5_IJNS4_1CILi2EEENSA_ILi1EEESC_EEEEENS5_IJNSA_ILi64EEENSA_ILi256EEENSA_ILi32EEEEEENS_12float_e5m2_tENS5_IJlSC_lEEESJ_SK_NS4_8TiledMMAINS4_8MMA_AtomIJNS4_10MMA_TraitsINS4_19SM100_MMA_F8F6F4_SSEJSJ_SJ_fSF_SG_NS4_17integral_constantINS4_4UMMA5MajorELSR_0EEESS_NSP_INSQ_7ScaleInELST_0EEESU_EEEEEENS4_6LayoutINS5_IJSC_SC_SC_EEENS5_IJNSA_ILi0EEESZ_SZ_EEEEENS5_IJNS4_10UnderscoreES12_S12_EEEEENS4_13SM90_TMA_LOADENS4_14ComposedLayoutINS4_7SwizzleILi1ELi4ELi3EEENS4_18smem_ptr_flag_bitsILi8EEENSX_INS5_IJNSA_ILi8EEESH_EEENS5_IJSH_SC_EEEEEEEvNS4_8identityENS4_23SM90_TMA_LOAD_MULTICASTES1F_vS1G_EENS_8epilogue10collective18CollectiveEpilogueINS1J_23Sm100TmaWarpSpecializedILi4ELi2ELi32ELb0ELb0EEEJSI_NS5_IJNSX_ISF_SC_EES1O_EEESJ_SK_SJ_SK_NS1J_6fusion15FusionCallbacksIS1N_NS1Q_17LinearCombinationISJ_fSJ_fLNS_15FloatRoundStyleE2EEESI_S1P_JEEENS4_5SM1004TMEM4LOAD26SM100_TMEM_LOAD_16dp32b32xES15_NS16_INS17_ILi2ELi4ELi3EEES1A_NSX_INS5_IJS1B_SF_EEENS5_IJSF_SC_EEEEEEENS4_39AutoVectorizingCopyWithAssumedAlignmentILi128EEENS4_14SM90_TMA_STOREES24_S26_S26_EEEvvEEEEvNT_6ParamsE,"a",@progbits
	.sectionflags	@""
	.align	4
.nv.constant0._ZN7cutlass13device_kernelINS_4gemm6kernel13GemmUniversalIN4cute5tupleIJiiiiEEENS1_10collective13CollectiveMmaINS1_35MainloopSm100TmaUmmaWarpSpecializedILi20ELi2ELi4ENS5_IJNS4_1CILi2EEENSA_ILi1EEESC_EEEEENS5_IJNSA_ILi64EEENSA_ILi256EEENSA_ILi32EEEEEENS_12float_e5m2_tENS5_IJlSC_lEEESJ_SK_NS4_8TiledMMAINS4_8MMA_AtomIJNS4_10MMA_TraitsINS4_19SM100_MMA_F8F6F4_SSEJSJ_SJ_fSF_SG_NS4_17integral_constantINS4_4UMMA5MajorELSR_0EEESS_NSP_INSQ_7ScaleInELST_0EEESU_EEEEEENS4_6LayoutINS5_IJSC_SC_SC_EEENS5_IJNSA_ILi0EEESZ_SZ_EEEEENS5_IJNS4_10UnderscoreES12_S12_EEEEENS4_13SM90_TMA_LOADENS4_14ComposedLayoutINS4_7SwizzleILi1ELi4ELi3EEENS4_18smem_ptr_flag_bitsILi8EEENSX_INS5_IJNSA_ILi8EEESH_EEENS5_IJSH_SC_EEEEEEEvNS4_8identityENS4_23SM90_TMA_LOAD_MULTICASTES1F_vS1G_EENS_8epilogue10collective18CollectiveEpilogueINS1J_23Sm100TmaWarpSpecializedILi4ELi2ELi32ELb0ELb0EEEJSI_NS5_IJNSX_ISF_SC_EES1O_EEESJ_SK_SJ_SK_NS1J_6fusion15FusionCallbacksIS1N_NS1Q_17LinearCombinationISJ_fSJ_fLNS_15FloatRoundStyleE2EEESI_S1P_JEEENS4_5SM1004TMEM4LOAD26SM100_TMEM_LOAD_16dp32b32xES15_NS16_INS17_ILi2ELi4ELi3EEES1A_NSX_INS5_IJS1B_SF_EEENS5_IJSF_SC_EEEEEEENS4_39AutoVectorizingCopyWithAssumedAlignmentILi128EEENS4_14SM90_TMA_STOREES24_S26_S26_EEEvvEEEEvNT_6ParamsE:
	.zero		2944


//--------------------- SYMBOLS --------------------------

	.type		.nv.reservedSmem.offset0,@object
	.size		.nv.reservedSmem.offset0,0x4
	.type		.nv.reservedSmem.cap,@object
	.size		.nv.reservedSmem.cap,0x4
	.type		__assertfail,@function
